//
// Generated by NVIDIA NVVM Compiler
//
// Compiler Build ID: CL-36424714
// Cuda compilation tools, release 13.0, V13.0.88
// Based on NVVM 20.0.0
//

.version 9.0
.target sm_100
.address_size 64

	// .globl	default_function_kernel_2

.visible .entry default_function_kernel_2(
	.param .u64 .ptr .align 1 default_function_kernel_2_param_0,
	.param .u64 .ptr .align 1 default_function_kernel_2_param_1
)
.maxntid 1024
{
	.reg .pred 	%p<2>;
	.reg .b32 	%r<13>;
	.reg .b32 	%f<4>;
	.reg .b64 	%rd<9>;

	ld.param.u64 	%rd1, [default_function_kernel_2_param_0];
	ld.param.u64 	%rd2, [default_function_kernel_2_param_1];
	mov.u32 	%r1, %ctaid.x;
	shl.b32 	%r3, %r1, 8;
	mov.u32 	%r2, %tid.x;
	shr.u32 	%r4, %r2, 2;
	or.b32  	%r5, %r3, %r4;
	setp.gt.u32 	%p1, %r5, 2540;
	@%p1 bra 	$L__BB0_2;
	cvta.to.global.u64 	%rd3, %rd1;
	cvta.to.global.u64 	%rd4, %rd2;
	shl.b32 	%r6, %r1, 10;
	or.b32  	%r7, %r6, %r2;
	mul.wide.u32 	%rd5, %r7, 4;
	add.s64 	%rd6, %rd3, %rd5;
	ld.global.f32 	%f1, [%rd6];
	shl.b32 	%r8, %r1, 9;
	shr.u32 	%r9, %r2, 1;
	or.b32  	%r10, %r8, %r9;
	mul.hi.u32 	%r11, %r10, 818089009;
	shr.u32 	%r12, %r11, 2;
	mul.wide.u32 	%rd7, %r12, 4;
	add.s64 	%rd8, %rd4, %rd7;
	ld.global.nc.f32 	%f2, [%rd8];
	sub.f32 	%f3, %f1, %f2;
	st.global.f32 	[%rd6], %f3;
$L__BB0_2:
	ret;

}
	// .globl	default_function_kernel_6
.visible .entry default_function_kernel_6(
	.param .u64 .ptr .align 1 default_function_kernel_6_param_0,
	.param .u64 .ptr .align 1 default_function_kernel_6_param_1
)
.maxntid 1024
{
	.reg .pred 	%p<2>;
	.reg .b16 	%rs<11>;
	.reg .b32 	%r<22>;
	.reg .b32 	%f<2>;
	.reg .b64 	%rd<9>;

	ld.param.u64 	%rd1, [default_function_kernel_6_param_0];
	ld.param.u64 	%rd2, [default_function_kernel_6_param_1];
	mov.u32 	%r1, %ctaid.x;
	shl.b32 	%r4, %r1, 8;
	mov.u32 	%r2, %tid.x;
	shr.u32 	%r5, %r2, 2;
	or.b32  	%r3, %r4, %r5;
	setp.gt.u32 	%p1, %r3, 17786;
	@%p1 bra 	$L__BB1_2;
	cvta.to.global.u64 	%rd3, %rd2;
	cvta.to.global.u64 	%rd4, %rd1;
	cvt.u16.u32 	%rs1, %r3;
	mul.hi.u16 	%rs2, %rs1, 17469;
	sub.s16 	%rs3, %rs1, %rs2;
	shr.u16 	%rs4, %rs3, 1;
	add.s16 	%rs5, %rs4, %rs2;
	shr.u16 	%rs6, %rs5, 10;
	mul.lo.s16 	%rs7, %rs6, 924;
	shr.u32 	%r6, %r2, 1;
	mad.lo.s32 	%r7, %r1, 50, %r6;
	shr.u32 	%r8, %r7, 1;
	mul.hi.u32 	%r9, %r8, -1915071997;
	shr.u32 	%r10, %r9, 7;
	mul.lo.s32 	%r11, %r10, 462;
	sub.s32 	%r12, %r7, %r11;
	cvt.u16.u32 	%rs8, %r12;
	mul.hi.u16 	%rs9, %rs8, 3121;
	mad.lo.s16 	%rs10, %rs9, 42, %rs7;
	cvt.u32.u16 	%r13, %rs10;
	shl.b32 	%r14, %r1, 4;
	add.s32 	%r15, %r14, %r2;
	mul.hi.u32 	%r16, %r15, 818089009;
	shr.u32 	%r17, %r16, 3;
	mul.lo.s32 	%r18, %r17, 42;
	sub.s32 	%r19, %r15, %r18;
	add.s32 	%r20, %r19, %r13;
	mul.wide.u32 	%rd5, %r20, 4;
	add.s64 	%rd6, %rd3, %rd5;
	ld.global.nc.f32 	%f1, [%rd6];
	mad.lo.s32 	%r21, %r1, 1008, %r15;
	mul.wide.u32 	%rd7, %r21, 4;
	add.s64 	%rd8, %rd4, %rd7;
	st.global.f32 	[%rd8], %f1;
$L__BB1_2:
	ret;

}
	// .globl	default_function_kernel_4
.visible .entry default_function_kernel_4(
	.param .u64 .ptr .align 1 default_function_kernel_4_param_0,
	.param .u64 .ptr .align 1 default_function_kernel_4_param_1
)
.maxntid 242
{
	.reg .b32 	%r<3>;
	.reg .b32 	%f<85>;
	.reg .b64 	%rd<9>;

	ld.param.u64 	%rd1, [default_function_kernel_4_param_0];
	ld.param.u64 	%rd2, [default_function_kernel_4_param_1];
	cvta.to.global.u64 	%rd3, %rd1;
	cvta.to.global.u64 	%rd4, %rd2;
	mov.u32 	%r1, %tid.x;
	mul.wide.u32 	%rd5, %r1, 4;
	add.s64 	%rd6, %rd4, %rd5;
	mul.lo.s32 	%r2, %r1, 42;
	mul.wide.u32 	%rd7, %r2, 4;
	add.s64 	%rd8, %rd3, %rd7;
	ld.global.nc.f32 	%f1, [%rd8];
	add.f32 	%f2, %f1, 0f00000000;
	ld.global.nc.f32 	%f3, [%rd8+4];
	add.f32 	%f4, %f2, %f3;
	ld.global.nc.f32 	%f5, [%rd8+8];
	add.f32 	%f6, %f4, %f5;
	ld.global.nc.f32 	%f7, [%rd8+12];
	add.f32 	%f8, %f6, %f7;
	ld.global.nc.f32 	%f9, [%rd8+16];
	add.f32 	%f10, %f8, %f9;
	ld.global.nc.f32 	%f11, [%rd8+20];
	add.f32 	%f12, %f10, %f11;
	ld.global.nc.f32 	%f13, [%rd8+24];
	add.f32 	%f14, %f12, %f13;
	ld.global.nc.f32 	%f15, [%rd8+28];
	add.f32 	%f16, %f14, %f15;
	ld.global.nc.f32 	%f17, [%rd8+32];
	add.f32 	%f18, %f16, %f17;
	ld.global.nc.f32 	%f19, [%rd8+36];
	add.f32 	%f20, %f18, %f19;
	ld.global.nc.f32 	%f21, [%rd8+40];
	add.f32 	%f22, %f20, %f21;
	ld.global.nc.f32 	%f23, [%rd8+44];
	add.f32 	%f24, %f22, %f23;
	ld.global.nc.f32 	%f25, [%rd8+48];
	add.f32 	%f26, %f24, %f25;
	ld.global.nc.f32 	%f27, [%rd8+52];
	add.f32 	%f28, %f26, %f27;
	ld.global.nc.f32 	%f29, [%rd8+56];
	add.f32 	%f30, %f28, %f29;
	ld.global.nc.f32 	%f31, [%rd8+60];
	add.f32 	%f32, %f30, %f31;
	ld.global.nc.f32 	%f33, [%rd8+64];
	add.f32 	%f34, %f32, %f33;
	ld.global.nc.f32 	%f35, [%rd8+68];
	add.f32 	%f36, %f34, %f35;
	ld.global.nc.f32 	%f37, [%rd8+72];
	add.f32 	%f38, %f36, %f37;
	ld.global.nc.f32 	%f39, [%rd8+76];
	add.f32 	%f40, %f38, %f39;
	ld.global.nc.f32 	%f41, [%rd8+80];
	add.f32 	%f42, %f40, %f41;
	ld.global.nc.f32 	%f43, [%rd8+84];
	add.f32 	%f44, %f42, %f43;
	ld.global.nc.f32 	%f45, [%rd8+88];
	add.f32 	%f46, %f44, %f45;
	ld.global.nc.f32 	%f47, [%rd8+92];
	add.f32 	%f48, %f46, %f47;
	ld.global.nc.f32 	%f49, [%rd8+96];
	add.f32 	%f50, %f48, %f49;
	ld.global.nc.f32 	%f51, [%rd8+100];
	add.f32 	%f52, %f50, %f51;
	ld.global.nc.f32 	%f53, [%rd8+104];
	add.f32 	%f54, %f52, %f53;
	ld.global.nc.f32 	%f55, [%rd8+108];
	add.f32 	%f56, %f54, %f55;
	ld.global.nc.f32 	%f57, [%rd8+112];
	add.f32 	%f58, %f56, %f57;
	ld.global.nc.f32 	%f59, [%rd8+116];
	add.f32 	%f60, %f58, %f59;
	ld.global.nc.f32 	%f61, [%rd8+120];
	add.f32 	%f62, %f60, %f61;
	ld.global.nc.f32 	%f63, [%rd8+124];
	add.f32 	%f64, %f62, %f63;
	ld.global.nc.f32 	%f65, [%rd8+128];
	add.f32 	%f66, %f64, %f65;
	ld.global.nc.f32 	%f67, [%rd8+132];
	add.f32 	%f68, %f66, %f67;
	ld.global.nc.f32 	%f69, [%rd8+136];
	add.f32 	%f70, %f68, %f69;
	ld.global.nc.f32 	%f71, [%rd8+140];
	add.f32 	%f72, %f70, %f71;
	ld.global.nc.f32 	%f73, [%rd8+144];
	add.f32 	%f74, %f72, %f73;
	ld.global.nc.f32 	%f75, [%rd8+148];
	add.f32 	%f76, %f74, %f75;
	ld.global.nc.f32 	%f77, [%rd8+152];
	add.f32 	%f78, %f76, %f77;
	ld.global.nc.f32 	%f79, [%rd8+156];
	add.f32 	%f80, %f78, %f79;
	ld.global.nc.f32 	%f81, [%rd8+160];
	add.f32 	%f82, %f80, %f81;
	ld.global.nc.f32 	%f83, [%rd8+164];
	add.f32 	%f84, %f82, %f83;
	st.global.f32 	[%rd6], %f84;
	ret;

}
	// .globl	default_function_kernel_7
.visible .entry default_function_kernel_7(
	.param .u64 .ptr .align 1 default_function_kernel_7_param_0,
	.param .u64 .ptr .align 1 default_function_kernel_7_param_1
)
.maxntid 1024
{
	.reg .pred 	%p<2>;
	.reg .b16 	%rs<7>;
	.reg .b32 	%r<15>;
	.reg .b32 	%f<2>;
	.reg .b64 	%rd<9>;

	ld.param.u64 	%rd1, [default_function_kernel_7_param_0];
	ld.param.u64 	%rd2, [default_function_kernel_7_param_1];
	mov.u32 	%r1, %ctaid.x;
	shl.b32 	%r4, %r1, 8;
	mov.u32 	%r2, %tid.x;
	shr.u32 	%r5, %r2, 2;
	or.b32  	%r3, %r4, %r5;
	setp.gt.u32 	%p1, %r3, 17786;
	@%p1 bra 	$L__BB3_2;
	cvta.to.global.u64 	%rd3, %rd1;
	cvta.to.global.u64 	%rd4, %rd2;
	shl.b32 	%r6, %r1, 10;
	or.b32  	%r7, %r6, %r2;
	mul.hi.u32 	%r8, %r7, 1359940171;
	shr.u32 	%r9, %r8, 11;
	mul.lo.s32 	%r10, %r9, 6468;
	sub.s32 	%r11, %r7, %r10;
	cvt.u16.u32 	%rs1, %r3;
	mul.hi.u16 	%rs2, %rs1, 17469;
	sub.s16 	%rs3, %rs1, %rs2;
	shr.u16 	%rs4, %rs3, 1;
	add.s16 	%rs5, %rs4, %rs2;
	shr.u16 	%rs6, %rs5, 10;
	cvt.u32.u16 	%r12, %rs6;
	mad.lo.s32 	%r13, %r12, -6468, %r11;
	add.s32 	%r14, %r13, 64680;
	mul.wide.u32 	%rd5, %r14, 4;
	add.s64 	%rd6, %rd3, %rd5;
	ld.global.nc.f32 	%f1, [%rd6];
	mul.wide.u32 	%rd7, %r7, 4;
	add.s64 	%rd8, %rd4, %rd7;
	st.global.f32 	[%rd8], %f1;
$L__BB3_2:
	ret;

}
	// .globl	default_function_kernel_5
.visible .entry default_function_kernel_5(
	.param .u64 .ptr .align 1 default_function_kernel_5_param_0,
	.param .u64 .ptr .align 1 default_function_kernel_5_param_1
)
.maxntid 1024
{
	.reg .pred 	%p<2>;
	.reg .b32 	%r<13>;
	.reg .b32 	%f<4>;
	.reg .b64 	%rd<9>;

	ld.param.u64 	%rd1, [default_function_kernel_5_param_0];
	ld.param.u64 	%rd2, [default_function_kernel_5_param_1];
	mov.u32 	%r1, %ctaid.x;
	shl.b32 	%r3, %r1, 8;
	mov.u32 	%r2, %tid.x;
	shr.u32 	%r4, %r2, 2;
	or.b32  	%r5, %r3, %r4;
	setp.gt.u32 	%p1, %r5, 2540;
	@%p1 bra 	$L__BB4_2;
	cvta.to.global.u64 	%rd3, %rd1;
	cvta.to.global.u64 	%rd4, %rd2;
	shl.b32 	%r6, %r1, 10;
	or.b32  	%r7, %r6, %r2;
	mul.wide.u32 	%rd5, %r7, 4;
	add.s64 	%rd6, %rd3, %rd5;
	ld.global.f32 	%f1, [%rd6];
	shl.b32 	%r8, %r1, 9;
	shr.u32 	%r9, %r2, 1;
	or.b32  	%r10, %r8, %r9;
	mul.hi.u32 	%r11, %r10, 818089009;
	shr.u32 	%r12, %r11, 2;
	mul.wide.u32 	%rd7, %r12, 4;
	add.s64 	%rd8, %rd4, %rd7;
	ld.global.nc.f32 	%f2, [%rd8];
	div.rn.f32 	%f3, %f1, %f2;
	st.global.f32 	[%rd6], %f3;
$L__BB4_2:
	ret;

}
	// .globl	default_function_kernel_3
.visible .entry default_function_kernel_3(
	.param .u64 .ptr .align 1 default_function_kernel_3_param_0
)
.maxntid 1024
{
	.reg .pred 	%p<2>;
	.reg .b32 	%r<10>;
	.reg .b32 	%f<19>;
	.reg .b64 	%rd<5>;

	ld.param.u64 	%rd1, [default_function_kernel_3_param_0];
	mov.u32 	%r1, %ctaid.x;
	shl.b32 	%r3, %r1, 8;
	mov.u32 	%r2, %tid.x;
	shr.u32 	%r4, %r2, 2;
	or.b32  	%r5, %r3, %r4;
	setp.gt.u32 	%p1, %r5, 2540;
	@%p1 bra 	$L__BB5_2;
	cvta.to.global.u64 	%rd2, %rd1;
	shl.b32 	%r6, %r1, 10;
	or.b32  	%r7, %r6, %r2;
	mul.wide.u32 	%rd3, %r7, 4;
	add.s64 	%rd4, %rd2, %rd3;
	ld.global.f32 	%f1, [%rd4];
	min.f32 	%f2, %f1, 0f42B0C0A6;
	max.f32 	%f3, %f2, 0fC2B0C0A5;
	fma.rn.f32 	%f4, %f3, 0f3FB8AA3B, 0f3F000000;
	cvt.rmi.f32.f32 	%f5, %f4;
	add.f32 	%f6, %f5, 0f42FE0000;
	cvt.rzi.s32.f32 	%r8, %f6;
	shl.b32 	%r9, %r8, 23;
	mov.b32 	%f7, %r9;
	fma.rn.f32 	%f8, %f5, 0fBF317218, %f3;
	fma.rn.f32 	%f9, %f8, 0f39506966, 0f3AB743CF;
	fma.rn.f32 	%f10, %f8, %f9, 0f3C088908;
	fma.rn.f32 	%f11, %f8, %f10, 0f3D2AA9C2;
	fma.rn.f32 	%f12, %f8, %f11, 0f3E2AAAAD;
	fma.rn.f32 	%f13, %f8, %f12, 0f3F000000;
	mul.f32 	%f14, %f8, %f13;
	fma.rn.f32 	%f15, %f8, %f14, %f8;
	add.f32 	%f16, %f15, 0f3F800000;
	mul.f32 	%f17, %f16, %f7;
	max.f32 	%f18, %f17, %f1;
	st.global.f32 	[%rd4], %f18;
$L__BB5_2:
	ret;

}
	// .globl	default_function_kernel
.visible .entry default_function_kernel(
	.param .u64 .ptr .align 1 default_function_kernel_param_0,
	.param .u64 .ptr .align 1 default_function_kernel_param_1
)
.maxntid 1024
{
	.reg .pred 	%p<2>;
	.reg .b16 	%rs<16>;
	.reg .b32 	%r<34>;
	.reg .b32 	%f<2>;
	.reg .b64 	%rd<9>;

	ld.param.u64 	%rd1, [default_function_kernel_param_0];
	ld.param.u64 	%rd2, [default_function_kernel_param_1];
	mov.u32 	%r1, %ctaid.x;
	shl.b32 	%r4, %r1, 8;
	mov.u32 	%r2, %tid.x;
	shr.u32 	%r5, %r2, 2;
	or.b32  	%r3, %r4, %r5;
	setp.gt.u32 	%p1, %r3, 2540;
	@%p1 bra 	$L__BB6_2;
	cvta.to.global.u64 	%rd3, %rd2;
	cvta.to.global.u64 	%rd4, %rd1;
	cvt.u16.u32 	%rs1, %r3;
	mul.hi.u16 	%rs2, %rs1, 7093;
	sub.s16 	%rs3, %rs1, %rs2;
	shr.u16 	%rs4, %rs3, 1;
	add.s16 	%rs5, %rs4, %rs2;
	shr.u16 	%rs6, %rs5, 7;
	mul.lo.s16 	%rs7, %rs6, 924;
	shr.u32 	%r6, %r2, 1;
	mad.lo.s32 	%r7, %r1, 50, %r6;
	shr.u32 	%r8, %r7, 1;
	mul.hi.u32 	%r9, %r8, -1915071997;
	shr.u32 	%r10, %r9, 7;
	mul.lo.s32 	%r11, %r10, 462;
	sub.s32 	%r12, %r7, %r11;
	cvt.u16.u32 	%rs8, %r12;
	mul.hi.u16 	%rs9, %rs8, 3121;
	mad.lo.s16 	%rs10, %rs9, 42, %rs7;
	cvt.u32.u16 	%r13, %rs10;
	shl.b32 	%r14, %r1, 4;
	add.s32 	%r15, %r14, %r2;
	mul.hi.u32 	%r16, %r15, 818089009;
	shr.u32 	%r17, %r16, 3;
	mul.lo.s32 	%r18, %r17, 42;
	sub.s32 	%r19, %r15, %r18;
	cvt.u16.u32 	%rs11, %r19;
	mul.lo.s16 	%rs12, %rs11, 37;
	shr.u16 	%rs13, %rs12, 8;
	mul.lo.s16 	%rs14, %rs13, 7;
	sub.s16 	%rs15, %rs11, %rs14;
	cvt.u32.u16 	%r20, %rs15;
	and.b32  	%r21, %r20, 255;
	mad.lo.s32 	%r22, %r1, -14, %r15;
	mul.hi.u32 	%r23, %r22, 613566757;
	sub.s32 	%r24, %r22, %r23;
	shr.u32 	%r25, %r24, 1;
	add.s32 	%r26, %r25, %r23;
	shr.u32 	%r27, %r26, 2;
	mul.lo.s32 	%r28, %r27, 7;
	sub.s32 	%r29, %r22, %r28;
	add.s32 	%r30, %r29, %r19;
	sub.s32 	%r31, %r30, %r21;
	add.s32 	%r32, %r31, %r13;
	mul.wide.u32 	%rd5, %r32, 4;
	add.s64 	%rd6, %rd3, %rd5;
	ld.global.nc.f32 	%f1, [%rd6];
	mad.lo.s32 	%r33, %r1, 1022, %r22;
	mul.wide.u32 	%rd7, %r33, 4;
	add.s64 	%rd8, %rd4, %rd7;
	st.global.f32 	[%rd8], %f1;
$L__BB6_2:
	ret;

}
	// .globl	default_function_kernel_1
.visible .entry default_function_kernel_1(
	.param .u64 .ptr .align 1 default_function_kernel_1_param_0,
	.param .u64 .ptr .align 1 default_function_kernel_1_param_1
)
.maxntid 242
{
	.reg .b32 	%r<3>;
	.reg .b32 	%f<85>;
	.reg .b64 	%rd<9>;

	ld.param.u64 	%rd1, [default_function_kernel_1_param_0];
	ld.param.u64 	%rd2, [default_function_kernel_1_param_1];
	cvta.to.global.u64 	%rd3, %rd1;
	cvta.to.global.u64 	%rd4, %rd2;
	mov.u32 	%r1, %tid.x;
	mul.wide.u32 	%rd5, %r1, 4;
	add.s64 	%rd6, %rd4, %rd5;
	mul.lo.s32 	%r2, %r1, 42;
	mul.wide.u32 	%rd7, %r2, 4;
	add.s64 	%rd8, %rd3, %rd7;
	ld.global.nc.f32 	%f1, [%rd8];
	max.f32 	%f2, %f1, 0fFF7FFFFD;
	ld.global.nc.f32 	%f3, [%rd8+4];
	max.f32 	%f4, %f2, %f3;
	ld.global.nc.f32 	%f5, [%rd8+8];
	max.f32 	%f6, %f4, %f5;
	ld.global.nc.f32 	%f7, [%rd8+12];
	max.f32 	%f8, %f6, %f7;
	ld.global.nc.f32 	%f9, [%rd8+16];
	max.f32 	%f10, %f8, %f9;
	ld.global.nc.f32 	%f11, [%rd8+20];
	max.f32 	%f12, %f10, %f11;
	ld.global.nc.f32 	%f13, [%rd8+24];
	max.f32 	%f14, %f12, %f13;
	ld.global.nc.f32 	%f15, [%rd8+28];
	max.f32 	%f16, %f14, %f15;
	ld.global.nc.f32 	%f17, [%rd8+32];
	max.f32 	%f18, %f16, %f17;
	ld.global.nc.f32 	%f19, [%rd8+36];
	max.f32 	%f20, %f18, %f19;
	ld.global.nc.f32 	%f21, [%rd8+40];
	max.f32 	%f22, %f20, %f21;
	ld.global.nc.f32 	%f23, [%rd8+44];
	max.f32 	%f24, %f22, %f23;
	ld.global.nc.f32 	%f25, [%rd8+48];
	max.f32 	%f26, %f24, %f25;
	ld.global.nc.f32 	%f27, [%rd8+52];
	max.f32 	%f28, %f26, %f27;
	ld.global.nc.f32 	%f29, [%rd8+56];
	max.f32 	%f30, %f28, %f29;
	ld.global.nc.f32 	%f31, [%rd8+60];
	max.f32 	%f32, %f30, %f31;
	ld.global.nc.f32 	%f33, [%rd8+64];
	max.f32 	%f34, %f32, %f33;
	ld.global.nc.f32 	%f35, [%rd8+68];
	max.f32 	%f36, %f34, %f35;
	ld.global.nc.f32 	%f37, [%rd8+72];
	max.f32 	%f38, %f36, %f37;
	ld.global.nc.f32 	%f39, [%rd8+76];
	max.f32 	%f40, %f38, %f39;
	ld.global.nc.f32 	%f41, [%rd8+80];
	max.f32 	%f42, %f40, %f41;
	ld.global.nc.f32 	%f43, [%rd8+84];
	max.f32 	%f44, %f42, %f43;
	ld.global.nc.f32 	%f45, [%rd8+88];
	max.f32 	%f46, %f44, %f45;
	ld.global.nc.f32 	%f47, [%rd8+92];
	max.f32 	%f48, %f46, %f47;
	ld.global.nc.f32 	%f49, [%rd8+96];
	max.f32 	%f50, %f48, %f49;
	ld.global.nc.f32 	%f51, [%rd8+100];
	max.f32 	%f52, %f50, %f51;
	ld.global.nc.f32 	%f53, [%rd8+104];
	max.f32 	%f54, %f52, %f53;
	ld.global.nc.f32 	%f55, [%rd8+108];
	max.f32 	%f56, %f54, %f55;
	ld.global.nc.f32 	%f57, [%rd8+112];
	max.f32 	%f58, %f56, %f57;
	ld.global.nc.f32 	%f59, [%rd8+116];
	max.f32 	%f60, %f58, %f59;
	ld.global.nc.f32 	%f61, [%rd8+120];
	max.f32 	%f62, %f60, %f61;
	ld.global.nc.f32 	%f63, [%rd8+124];
	max.f32 	%f64, %f62, %f63;
	ld.global.nc.f32 	%f65, [%rd8+128];
	max.f32 	%f66, %f64, %f65;
	ld.global.nc.f32 	%f67, [%rd8+132];
	max.f32 	%f68, %f66, %f67;
	ld.global.nc.f32 	%f69, [%rd8+136];
	max.f32 	%f70, %f68, %f69;
	ld.global.nc.f32 	%f71, [%rd8+140];
	max.f32 	%f72, %f70, %f71;
	ld.global.nc.f32 	%f73, [%rd8+144];
	max.f32 	%f74, %f72, %f73;
	ld.global.nc.f32 	%f75, [%rd8+148];
	max.f32 	%f76, %f74, %f75;
	ld.global.nc.f32 	%f77, [%rd8+152];
	max.f32 	%f78, %f76, %f77;
	ld.global.nc.f32 	%f79, [%rd8+156];
	max.f32 	%f80, %f78, %f79;
	ld.global.nc.f32 	%f81, [%rd8+160];
	max.f32 	%f82, %f80, %f81;
	ld.global.nc.f32 	%f83, [%rd8+164];
	max.f32 	%f84, %f82, %f83;
	st.global.f32 	[%rd6], %f84;
	ret;

}


// ===== COMPILED SASS (sm_100) =====

	.target	sm_100

	.elftype	@"ET_EXEC"


//--------------------- .note.nv.tkinfo           --------------------------
	.section	.note.nv.tkinfo,"",@"SHT_NOTE"
	.sectionflags	@"SHF_NOTE_NV_TKINFO"
	.tkinfo
        /*0018*/ 	.word	0x00000002
        /*0030*/ 	.string	""
        /*0030*/ 	.string	"ptxas"
        /*0030*/ 	.string	"Cuda compilation tools, release 13.0, V13.0.88"
        /*0030*/ 	.string	"Build cuda_13.0.r13.0/compiler.36424714_0"
        /*0030*/ 	.string	"-arch sm_100 -m 64 "



//--------------------- .note.nv.cuinfo           --------------------------
	.section	.note.nv.cuinfo,"",@"SHT_NOTE"
	.sectionflags	@"SHF_NOTE_NV_CUINFO"
        /*0018*/ 	.short	0x0002
        /*001a*/ 	.short	0x0064
        /*001c*/ 	.short	0x0082
	.zero		2


//--------------------- .nv.info                  --------------------------
	.section	.nv.info,"",@"SHT_CUDA_INFO"
	.align	4


	//----- nvinfo : EIATTR_REGCOUNT
	.align		4
        /*0000*/ 	.byte	0x04, 0x2f
        /*0002*/ 	.short	(.L_1 - .L_0)
	.align		4
.L_0:
        /*0004*/ 	.word	index@(default_function_kernel_2)
        /*0008*/ 	.word	0x0000000c


	//----- nvinfo : EIATTR_FRAME_SIZE
	.align		4
.L_1:
        /*000c*/ 	.byte	0x04, 0x11
        /*000e*/ 	.short	(.L_3 - .L_2)
	.align		4
.L_2:
        /*0010*/ 	.word	index@(default_function_kernel_2)
        /*0014*/ 	.word	0x00000000


	//----- nvinfo : EIATTR_REGCOUNT
	.align		4
.L_3:
        /*0018*/ 	.byte	0x04, 0x2f
        /*001a*/ 	.short	(.L_5 - .L_4)
	.align		4
.L_4:
        /*001c*/ 	.word	index@(default_function_kernel_6)
        /*0020*/ 	.word	0x0000000c


	//----- nvinfo : EIATTR_FRAME_SIZE
	.align		4
.L_5:
        /*0024*/ 	.byte	0x04, 0x11
        /*0026*/ 	.short	(.L_7 - .L_6)
	.align		4
.L_6:
        /*0028*/ 	.word	index@(default_function_kernel_6)
        /*002c*/ 	.word	0x00000000


	//----- nvinfo : EIATTR_REGCOUNT
	.align		4
.L_7:
        /*0030*/ 	.byte	0x04, 0x2f
        /*0032*/ 	.short	(.L_9 - .L_8)
	.align		4
.L_8:
        /*0034*/ 	.word	index@(default_function_kernel_4)
        /*0038*/ 	.word	0x0000001e


	//----- nvinfo : EIATTR_FRAME_SIZE
	.align		4
.L_9:
        /*003c*/ 	.byte	0x04, 0x11
        /*003e*/ 	.short	(.L_11 - .L_10)
	.align		4
.L_10:
        /*0040*/ 	.word	index@(default_function_kernel_4)
        /*0044*/ 	.word	0x00000000


	//----- nvinfo : EIATTR_REGCOUNT
	.align		4
.L_11:
        /*0048*/ 	.byte	0x04, 0x2f
        /*004a*/ 	.short	(.L_13 - .L_12)
	.align		4
.L_12:
        /*004c*/ 	.word	index@(default_function_kernel_7)
        /*0050*/ 	.word	0x0000000a


	//----- nvinfo : EIATTR_FRAME_SIZE
	.align		4
.L_13:
        /*0054*/ 	.byte	0x04, 0x11
        /*0056*/ 	.short	(.L_15 - .L_14)
	.align		4
.L_14:
        /*0058*/ 	.word	index@(default_function_kernel_7)
        /*005c*/ 	.word	0x00000000


	//----- nvinfo : EIATTR_REGCOUNT
	.align		4
.L_15:
        /*0060*/ 	.byte	0x04, 0x2f
        /*0062*/ 	.short	(.L_17 - .L_16)
	.align		4
.L_16:
        /*0064*/ 	.word	index@(default_function_kernel_5)
        /*0068*/ 	.word	0x00000010


	//----- nvinfo : EIATTR_FRAME_SIZE
	.align		4
.L_17:
        /*006c*/ 	.byte	0x04, 0x11
        /*006e*/ 	.short	(.L_19 - .L_18)
	.align		4
.L_18:
        /*0070*/ 	.word	index@($__internal_0_$__cuda_sm3x_div_rn_noftz_f32_slowpath)
        /*0074*/ 	.word	0x00000000


	//----- nvinfo : EIATTR_FRAME_SIZE
	.align		4
.L_19:
        /*0078*/ 	.byte	0x04, 0x11
        /*007a*/ 	.short	(.L_21 - .L_20)
	.align		4
.L_20:
        /*007c*/ 	.word	index@(default_function_kernel_5)
        /*0080*/ 	.word	0x00000000


	//----- nvinfo : EIATTR_REGCOUNT
	.align		4
.L_21:
        /*0084*/ 	.byte	0x04, 0x2f
        /*0086*/ 	.short	(.L_23 - .L_22)
	.align		4
.L_22:
        /*0088*/ 	.word	index@(default_function_kernel_3)
        /*008c*/ 	.word	0x0000000a


	//----- nvinfo : EIATTR_FRAME_SIZE
	.align		4
.L_23:
        /*0090*/ 	.byte	0x04, 0x11
        /*0092*/ 	.short	(.L_25 - .L_24)
	.align		4
.L_24:
        /*0094*/ 	.word	index@(default_function_kernel_3)
        /*0098*/ 	.word	0x00000000


	//----- nvinfo : EIATTR_REGCOUNT
	.align		4
.L_25:
        /*009c*/ 	.byte	0x04, 0x2f
        /*009e*/ 	.short	(.L_27 - .L_26)
	.align		4
.L_26:
        /*00a0*/ 	.word	index@(default_function_kernel)
        /*00a4*/ 	.word	0x0000000e


	//----- nvinfo : EIATTR_FRAME_SIZE
	.align		4
.L_27:
        /*00a8*/ 	.byte	0x04, 0x11
        /*00aa*/ 	.short	(.L_29 - .L_28)
	.align		4
.L_28:
        /*00ac*/ 	.word	index@(default_function_kernel)
        /*00b0*/ 	.word	0x00000000


	//----- nvinfo : EIATTR_REGCOUNT
	.align		4
.L_29:
        /*00b4*/ 	.byte	0x04, 0x2f
        /*00b6*/ 	.short	(.L_31 - .L_30)
	.align		4
.L_30:
        /*00b8*/ 	.word	index@(default_function_kernel_1)
        /*00bc*/ 	.word	0x0000001e


	//----- nvinfo : EIATTR_FRAME_SIZE
	.align		4
.L_31:
        /*00c0*/ 	.byte	0x04, 0x11
        /*00c2*/ 	.short	(.L_33 - .L_32)
	.align		4
.L_32:
        /*00c4*/ 	.word	index@(default_function_kernel_1)
        /*00c8*/ 	.word	0x00000000


	//----- nvinfo : EIATTR_MIN_STACK_SIZE
	.align		4
.L_33:
        /*00cc*/ 	.byte	0x04, 0x12
        /*00ce*/ 	.short	(.L_35 - .L_34)
	.align		4
.L_34:
        /*00d0*/ 	.word	index@(default_function_kernel_1)
        /*00d4*/ 	.word	0x00000000


	//----- nvinfo : EIATTR_MIN_STACK_SIZE
	.align		4
.L_35:
        /*00d8*/ 	.byte	0x04, 0x12
        /*00da*/ 	.short	(.L_37 - .L_36)
	.align		4
.L_36:
        /*00dc*/ 	.word	index@(default_function_kernel)
        /*00e0*/ 	.word	0x00000000


	//----- nvinfo : EIATTR_MIN_STACK_SIZE
	.align		4
.L_37:
        /*00e4*/ 	.byte	0x04, 0x12
        /*00e6*/ 	.short	(.L_39 - .L_38)
	.align		4
.L_38:
        /*00e8*/ 	.word	index@(default_function_kernel_3)
        /*00ec*/ 	.word	0x00000000


	//----- nvinfo : EIATTR_MIN_STACK_SIZE
	.align		4
.L_39:
        /*00f0*/ 	.byte	0x04, 0x12
        /*00f2*/ 	.short	(.L_41 - .L_40)
	.align		4
.L_40:
        /*00f4*/ 	.word	index@(default_function_kernel_5)
        /*00f8*/ 	.word	0x00000000


	//----- nvinfo : EIATTR_MIN_STACK_SIZE
	.align		4
.L_41:
        /*00fc*/ 	.byte	0x04, 0x12
        /*00fe*/ 	.short	(.L_43 - .L_42)
	.align		4
.L_42:
        /*0100*/ 	.word	index@(default_function_kernel_7)
        /*0104*/ 	.word	0x00000000


	//----- nvinfo : EIATTR_MIN_STACK_SIZE
	.align		4
.L_43:
        /*0108*/ 	.byte	0x04, 0x12
        /*010a*/ 	.short	(.L_45 - .L_44)
	.align		4
.L_44:
        /*010c*/ 	.word	index@(default_function_kernel_4)
        /*0110*/ 	.word	0x00000000


	//----- nvinfo : EIATTR_MIN_STACK_SIZE
	.align		4
.L_45:
        /*0114*/ 	.byte	0x04, 0x12
        /*0116*/ 	.short	(.L_47 - .L_46)
	.align		4
.L_46:
        /*0118*/ 	.word	index@(default_function_kernel_6)
        /*011c*/ 	.word	0x00000000


	//----- nvinfo : EIATTR_MIN_STACK_SIZE
	.align		4
.L_47:
        /*0120*/ 	.byte	0x04, 0x12
        /*0122*/ 	.short	(.L_49 - .L_48)
	.align		4
.L_48:
        /*0124*/ 	.word	index@(default_function_kernel_2)
        /*0128*/ 	.word	0x00000000
.L_49:


//--------------------- .nv.compat                --------------------------
	.section	.nv.compat,"",@"SHT_CUDA_COMPAT_INFO"
	.align	4
        /*0000*/ 	.byte	0x02, 0x09, 0x00, 0x00, 0x02, 0x02, 0x01, 0x00, 0x02, 0x05, 0x05, 0x00, 0x03, 0x07, 0x01, 0x01
        /*0010*/ 	.byte	0x02, 0x03, 0x00, 0x00, 0x02, 0x06, 0x01, 0x00, 0x04, 0x0b, 0x08, 0x00, 0x01, 0x00, 0x00, 0x00
        /*0020*/ 	.byte	0x00, 0x00, 0x00, 0x00


//--------------------- .nv.info.default_function_kernel_1 --------------------------
	.section	.nv.info.default_function_kernel_1,"",@"SHT_CUDA_INFO"
	.sectionflags	@""
	.align	4


	//----- nvinfo : EIATTR_CUDA_API_VERSION
	.align		4
        /*0000*/ 	.byte	0x04, 0x37
        /*0002*/ 	.short	(.L_51 - .L_50)
.L_50:
        /*0004*/ 	.word	0x00000082


	//----- nvinfo : EIATTR_KPARAM_INFO
	.align		4
.L_51:
        /*0008*/ 	.byte	0x04, 0x17
        /*000a*/ 	.short	(.L_53 - .L_52)
.L_52:
        /*000c*/ 	.word	0x00000000
        /*0010*/ 	.short	0x0001
        /*0012*/ 	.short	0x0008
        /*0014*/ 	.byte	0x00, 0xf5, 0x21, 0x00


	//----- nvinfo : EIATTR_KPARAM_INFO
	.align		4
.L_53:
        /*0018*/ 	.byte	0x04, 0x17
        /*001a*/ 	.short	(.L_55 - .L_54)
.L_54:
        /*001c*/ 	.word	0x00000000
        /*0020*/ 	.short	0x0000
        /*0022*/ 	.short	0x0000
        /*0024*/ 	.byte	0x00, 0xf5, 0x21, 0x00


	//----- nvinfo : EIATTR_SPARSE_MMA_MASK
	.align		4
.L_55:
        /*0028*/ 	.byte	0x03, 0x50
        /*002a*/ 	.short	0x0000


	//----- nvinfo : EIATTR_MAXREG_COUNT
	.align		4
        /*002c*/ 	.byte	0x03, 0x1b
        /*002e*/ 	.short	0x00ff


	//----- nvinfo : EIATTR_MERCURY_ISA_VERSION
	.align		4
        /*0030*/ 	.byte	0x03, 0x5f
        /*0032*/ 	.short	0x0101


	//----- nvinfo : EIATTR_VRC_CTA_INIT_COUNT
	.align		4
        /*0034*/ 	.byte	0x02, 0x4a
	.zero		1
	.zero		1


	//----- nvinfo : EIATTR_EXIT_INSTR_OFFSETS
	.align		4
        /*0038*/ 	.byte	0x04, 0x1c
        /*003a*/ 	.short	(.L_57 - .L_56)


	//   ....[0]....
.L_56:
        /*003c*/ 	.word	0x00000480


	//----- nvinfo : EIATTR_MAX_THREADS
	.align		4
.L_57:
        /*0040*/ 	.byte	0x04, 0x05
        /*0042*/ 	.short	(.L_59 - .L_58)
.L_58:
        /*0044*/ 	.word	0x000000f2
        /*0048*/ 	.word	0x00000001
        /*004c*/ 	.word	0x00000001


	//----- nvinfo : EIATTR_CBANK_PARAM_SIZE
	.align		4
.L_59:
        /*0050*/ 	.byte	0x03, 0x19
        /*0052*/ 	.short	0x0010


	//----- nvinfo : EIATTR_PARAM_CBANK
	.align		4
        /*0054*/ 	.byte	0x04, 0x0a
        /*0056*/ 	.short	(.L_61 - .L_60)
	.align		4
.L_60:
        /*0058*/ 	.word	index@(.nv.constant0.default_function_kernel_1)
        /*005c*/ 	.short	0x0380
        /*005e*/ 	.short	0x0010


	//----- nvinfo : EIATTR_SW_WAR
	.align		4
.L_61:
        /*0060*/ 	.byte	0x04, 0x36
        /*0062*/ 	.short	(.L_63 - .L_62)
.L_62:
        /*0064*/ 	.word	0x00000008
.L_63:


//--------------------- .nv.info.default_function_kernel --------------------------
	.section	.nv.info.default_function_kernel,"",@"SHT_CUDA_INFO"
	.sectionflags	@""
	.align	4


	//----- nvinfo : EIATTR_CUDA_API_VERSION
	.align		4
        /*0000*/ 	.byte	0x04, 0x37
        /*0002*/ 	.short	(.L_65 - .L_64)
.L_64:
        /*0004*/ 	.word	0x00000082


	//----- nvinfo : EIATTR_KPARAM_INFO
	.align		4
.L_65:
        /*0008*/ 	.byte	0x04, 0x17
        /*000a*/ 	.short	(.L_67 - .L_66)
.L_66:
        /*000c*/ 	.word	0x00000000
        /*0010*/ 	.short	0x0001
        /*0012*/ 	.short	0x0008
        /*0014*/ 	.byte	0x00, 0xf5, 0x21, 0x00


	//----- nvinfo : EIATTR_KPARAM_INFO
	.align		4
.L_67:
        /*0018*/ 	.byte	0x04, 0x17
        /*001a*/ 	.short	(.L_69 - .L_68)
.L_68:
        /*001c*/ 	.word	0x00000000
        /*0020*/ 	.short	0x0000
        /*0022*/ 	.short	0x0000
        /*0024*/ 	.byte	0x00, 0xf5, 0x21, 0x00


	//----- nvinfo : EIATTR_SPARSE_MMA_MASK
	.align		4
.L_69:
        /*0028*/ 	.byte	0x03, 0x50
        /*002a*/ 	.short	0x0000


	//----- nvinfo : EIATTR_MAXREG_COUNT
	.align		4
        /*002c*/ 	.byte	0x03, 0x1b
        /*002e*/ 	.short	0x0040


	//----- nvinfo : EIATTR_MERCURY_ISA_VERSION
	.align		4
        /*0030*/ 	.byte	0x03, 0x5f
        /*0032*/ 	.short	0x0101


	//----- nvinfo : EIATTR_VRC_CTA_INIT_COUNT
	.align		4
        /*0034*/ 	.byte	0x02, 0x4a
	.zero		1
	.zero		1


	//----- nvinfo : EIATTR_EXIT_INSTR_OFFSETS
	.align		4
        /*0038*/ 	.byte	0x04, 0x1c
        /*003a*/ 	.short	(.L_71 - .L_70)


	//   ....[0]....
.L_70:
        /*003c*/ 	.word	0x00000070


	//   ....[1]....
        /*0040*/ 	.word	0x00000410


	//----- nvinfo : EIATTR_MAX_THREADS
	.align		4
.L_71:
        /*0044*/ 	.byte	0x04, 0x05
        /*0046*/ 	.short	(.L_73 - .L_72)
.L_72:
        /*0048*/ 	.word	0x00000400
        /*004c*/ 	.word	0x00000001
        /*0050*/ 	.word	0x00000001


	//----- nvinfo : EIATTR_CBANK_PARAM_SIZE
	.align		4
.L_73:
        /*0054*/ 	.byte	0x03, 0x19
        /*0056*/ 	.short	0x0010


	//----- nvinfo : EIATTR_PARAM_CBANK
	.align		4
        /*0058*/ 	.byte	0x04, 0x0a
        /*005a*/ 	.short	(.L_75 - .L_74)
	.align		4
.L_74:
        /*005c*/ 	.word	index@(.nv.constant0.default_function_kernel)
        /*0060*/ 	.short	0x0380
        /*0062*/ 	.short	0x0010


	//----- nvinfo : EIATTR_SW_WAR
	.align		4
.L_75:
        /*0064*/ 	.byte	0x04, 0x36
        /*0066*/ 	.short	(.L_77 - .L_76)
.L_76:
        /*0068*/ 	.word	0x00000008
.L_77:


//--------------------- .nv.info.default_function_kernel_3 --------------------------
	.section	.nv.info.default_function_kernel_3,"",@"SHT_CUDA_INFO"
	.sectionflags	@""
	.align	4


	//----- nvinfo : EIATTR_CUDA_API_VERSION
	.align		4
        /*0000*/ 	.byte	0x04, 0x37
        /*0002*/ 	.short	(.L_79 - .L_78)
.L_78:
        /*0004*/ 	.word	0x00000082


	//----- nvinfo : EIATTR_KPARAM_INFO
	.align		4
.L_79:
        /*0008*/ 	.byte	0x04, 0x17
        /*000a*/ 	.short	(.L_81 - .L_80)
.L_80:
        /*000c*/ 	.word	0x00000000
        /*0010*/ 	.short	0x0000
        /*0012*/ 	.short	0x0000
        /*0014*/ 	.byte	0x00, 0xf5, 0x21, 0x00


	//----- nvinfo : EIATTR_SPARSE_MMA_MASK
	.align		4
.L_81:
        /*0018*/ 	.byte	0x03, 0x50
        /*001a*/ 	.short	0x0000


	//----- nvinfo : EIATTR_MAXREG_COUNT
	.align		4
        /*001c*/ 	.byte	0x03, 0x1b
        /*001e*/ 	.short	0x0040


	//----- nvinfo : EIATTR_MERCURY_ISA_VERSION
	.align		4
        /*0020*/ 	.byte	0x03, 0x5f
        /*0022*/ 	.short	0x0101


	//----- nvinfo : EIATTR_VRC_CTA_INIT_COUNT
	.align		4
        /*0024*/ 	.byte	0x02, 0x4a
	.zero		1
	.zero		1


	//----- nvinfo : EIATTR_EXIT_INSTR_OFFSETS
	.align		4
        /*0028*/ 	.byte	0x04, 0x1c
        /*002a*/ 	.short	(.L_83 - .L_82)


	//   ....[0]....
.L_82:
        /*002c*/ 	.word	0x00000070


	//   ....[1]....
        /*0030*/ 	.word	0x00000230


	//----- nvinfo : EIATTR_MAX_THREADS
	.align		4
.L_83:
        /*0034*/ 	.byte	0x04, 0x05
        /*0036*/ 	.short	(.L_85 - .L_84)
.L_84:
        /*0038*/ 	.word	0x00000400
        /*003c*/ 	.word	0x00000001
        /*0040*/ 	.word	0x00000001


	//----- nvinfo : EIATTR_CBANK_PARAM_SIZE
	.align		4
.L_85:
        /*0044*/ 	.byte	0x03, 0x19
        /*0046*/ 	.short	0x0008


	//----- nvinfo : EIATTR_PARAM_CBANK
	.align		4
        /*0048*/ 	.byte	0x04, 0x0a
        /*004a*/ 	.short	(.L_87 - .L_86)
	.align		4
.L_86:
        /*004c*/ 	.word	index@(.nv.constant0.default_function_kernel_3)
        /*0050*/ 	.short	0x0380
        /*0052*/ 	.short	0x0008


	//----- nvinfo : EIATTR_SW_WAR
	.align		4
.L_87:
        /*0054*/ 	.byte	0x04, 0x36
        /*0056*/ 	.short	(.L_89 - .L_88)
.L_88:
        /*0058*/ 	.word	0x00000008
.L_89:


//--------------------- .nv.info.default_function_kernel_5 --------------------------
	.section	.nv.info.default_function_kernel_5,"",@"SHT_CUDA_INFO"
	.sectionflags	@""
	.align	4


	//----- nvinfo : EIATTR_CUDA_API_VERSION
	.align		4
        /*0000*/ 	.byte	0x04, 0x37
        /*0002*/ 	.short	(.L_91 - .L_90)
.L_90:
        /*0004*/ 	.word	0x00000082


	//----- nvinfo : EIATTR_KPARAM_INFO
	.align		4
.L_91:
        /*0008*/ 	.byte	0x04, 0x17
        /*000a*/ 	.short	(.L_93 - .L_92)
.L_92:
        /*000c*/ 	.word	0x00000000
        /*0010*/ 	.short	0x0001
        /*0012*/ 	.short	0x0008
        /*0014*/ 	.byte	0x00, 0xf5, 0x21, 0x00


	//----- nvinfo : EIATTR_KPARAM_INFO
	.align		4
.L_93:
        /*0018*/ 	.byte	0x04, 0x17
        /*001a*/ 	.short	(.L_95 - .L_94)
.L_94:
        /*001c*/ 	.word	0x00000000
        /*0020*/ 	.short	0x0000
        /*0022*/ 	.short	0x0000
        /*0024*/ 	.byte	0x00, 0xf5, 0x21, 0x00


	//----- nvinfo : EIATTR_SPARSE_MMA_MASK
	.align		4
.L_95:
        /*0028*/ 	.byte	0x03, 0x50
        /*002a*/ 	.short	0x0000


	//----- nvinfo : EIATTR_MAXREG_COUNT
	.align		4
        /*002c*/ 	.byte	0x03, 0x1b
        /*002e*/ 	.short	0x0040


	//----- nvinfo : EIATTR_MERCURY_ISA_VERSION
	.align		4
        /*0030*/ 	.byte	0x03, 0x5f
        /*0032*/ 	.short	0x0101


	//----- nvinfo : EIATTR_VRC_CTA_INIT_COUNT
	.align		4
        /*0034*/ 	.byte	0x02, 0x4a
	.zero		1
	.zero		1


	//----- nvinfo : EIATTR_EXIT_INSTR_OFFSETS
	.align		4
        /*0038*/ 	.byte	0x04, 0x1c
        /*003a*/ 	.short	(.L_97 - .L_96)


	//   ....[0]....
.L_96:
        /*003c*/ 	.word	0x00000070


	//   ....[1]....
        /*0040*/ 	.word	0x00000240


	//----- nvinfo : EIATTR_MAX_THREADS
	.align		4
.L_97:
        /*0044*/ 	.byte	0x04, 0x05
        /*0046*/ 	.short	(.L_99 - .L_98)
.L_98:
        /*0048*/ 	.word	0x00000400
        /*004c*/ 	.word	0x00000001
        /*0050*/ 	.word	0x00000001


	//----- nvinfo : EIATTR_CRS_STACK_SIZE
	.align		4
.L_99:
        /*0054*/ 	.byte	0x04, 0x1e
        /*0056*/ 	.short	(.L_101 - .L_100)
.L_100:
        /*0058*/ 	.word	0x00000000


	//----- nvinfo : EIATTR_CBANK_PARAM_SIZE
	.align		4
.L_101:
        /*005c*/ 	.byte	0x03, 0x19
        /*005e*/ 	.short	0x0010


	//----- nvinfo : EIATTR_PARAM_CBANK
	.align		4
        /*0060*/ 	.byte	0x04, 0x0a
        /*0062*/ 	.short	(.L_103 - .L_102)
	.align		4
.L_102:
        /*0064*/ 	.word	index@(.nv.constant0.default_function_kernel_5)
        /*0068*/ 	.short	0x0380
        /*006a*/ 	.short	0x0010


	//----- nvinfo : EIATTR_SW_WAR
	.align		4
.L_103:
        /*006c*/ 	.byte	0x04, 0x36
        /*006e*/ 	.short	(.L_105 - .L_104)
.L_104:
        /*0070*/ 	.word	0x00000008
.L_105:


//--------------------- .nv.info.default_function_kernel_7 --------------------------
	.section	.nv.info.default_function_kernel_7,"",@"SHT_CUDA_INFO"
	.sectionflags	@""
	.align	4


	//----- nvinfo : EIATTR_CUDA_API_VERSION
	.align		4
        /*0000*/ 	.byte	0x04, 0x37
        /*0002*/ 	.short	(.L_107 - .L_106)
.L_106:
        /*0004*/ 	.word	0x00000082


	//----- nvinfo : EIATTR_KPARAM_INFO
	.align		4
.L_107:
        /*0008*/ 	.byte	0x04, 0x17
        /*000a*/ 	.short	(.L_109 - .L_108)
.L_108:
        /*000c*/ 	.word	0x00000000
        /*0010*/ 	.short	0x0001
        /*0012*/ 	.short	0x0008
        /*0014*/ 	.byte	0x00, 0xf5, 0x21, 0x00


	//----- nvinfo : EIATTR_KPARAM_INFO
	.align		4
.L_109:
        /*0018*/ 	.byte	0x04, 0x17
        /*001a*/ 	.short	(.L_111 - .L_110)
.L_110:
        /*001c*/ 	.word	0x00000000
        /*0020*/ 	.short	0x0000
        /*0022*/ 	.short	0x0000
        /*0024*/ 	.byte	0x00, 0xf5, 0x21, 0x00


	//----- nvinfo : EIATTR_SPARSE_MMA_MASK
	.align		4
.L_111:
        /*0028*/ 	.byte	0x03, 0x50
        /*002a*/ 	.short	0x0000


	//----- nvinfo : EIATTR_MAXREG_COUNT
	.align		4
        /*002c*/ 	.byte	0x03, 0x1b
        /*002e*/ 	.short	0x0040


	//----- nvinfo : EIATTR_MERCURY_ISA_VERSION
	.align		4
        /*0030*/ 	.byte	0x03, 0x5f
        /*0032*/ 	.short	0x0101


	//----- nvinfo : EIATTR_VRC_CTA_INIT_COUNT
	.align		4
        /*0034*/ 	.byte	0x02, 0x4a
	.zero		1
	.zero		1


	//----- nvinfo : EIATTR_EXIT_INSTR_OFFSETS
	.align		4
        /*0038*/ 	.byte	0x04, 0x1c
        /*003a*/ 	.short	(.L_113 - .L_112)


	//   ....[0]....
.L_112:
        /*003c*/ 	.word	0x00000070


	//   ....[1]....
        /*0040*/ 	.word	0x00000210


	//----- nvinfo : EIATTR_MAX_THREADS
	.align		4
.L_113:
        /*0044*/ 	.byte	0x04, 0x05
        /*0046*/ 	.short	(.L_115 - .L_114)
.L_114:
        /*0048*/ 	.word	0x00000400
        /*004c*/ 	.word	0x00000001
        /*0050*/ 	.word	0x00000001


	//----- nvinfo : EIATTR_CBANK_PARAM_SIZE
	.align		4
.L_115:
        /*0054*/ 	.byte	0x03, 0x19
        /*0056*/ 	.short	0x0010


	//----- nvinfo : EIATTR_PARAM_CBANK
	.align		4
        /*0058*/ 	.byte	0x04, 0x0a
        /*005a*/ 	.short	(.L_117 - .L_116)
	.align		4
.L_116:
        /*005c*/ 	.word	index@(.nv.constant0.default_function_kernel_7)
        /*0060*/ 	.short	0x0380
        /*0062*/ 	.short	0x0010


	//----- nvinfo : EIATTR_SW_WAR
	.align		4
.L_117:
        /*0064*/ 	.byte	0x04, 0x36
        /*0066*/ 	.short	(.L_119 - .L_118)
.L_118:
        /*0068*/ 	.word	0x00000008
.L_119:


//--------------------- .nv.info.default_function_kernel_4 --------------------------
	.section	.nv.info.default_function_kernel_4,"",@"SHT_CUDA_INFO"
	.sectionflags	@""
	.align	4


	//----- nvinfo : EIATTR_CUDA_API_VERSION
	.align		4
        /*0000*/ 	.byte	0x04, 0x37
        /*0002*/ 	.short	(.L_121 - .L_120)
.L_120:
        /*0004*/ 	.word	0x00000082


	//----- nvinfo : EIATTR_KPARAM_INFO
	.align		4
.L_121:
        /*0008*/ 	.byte	0x04, 0x17
        /*000a*/ 	.short	(.L_123 - .L_122)
.L_122:
        /*000c*/ 	.word	0x00000000
        /*0010*/ 	.short	0x0001
        /*0012*/ 	.short	0x0008
        /*0014*/ 	.byte	0x00, 0xf5, 0x21, 0x00


	//----- nvinfo : EIATTR_KPARAM_INFO
	.align		4
.L_123:
        /*0018*/ 	.byte	0x04, 0x17
        /*001a*/ 	.short	(.L_125 - .L_124)
.L_124:
        /*001c*/ 	.word	0x00000000
        /*0020*/ 	.short	0x0000
        /*0022*/ 	.short	0x0000
        /*0024*/ 	.byte	0x00, 0xf5, 0x21, 0x00


	//----- nvinfo : EIATTR_SPARSE_MMA_MASK
	.align		4
.L_125:
        /*0028*/ 	.byte	0x03, 0x50
        /*002a*/ 	.short	0x0000


	//----- nvinfo : EIATTR_MAXREG_COUNT
	.align		4
        /*002c*/ 	.byte	0x03, 0x1b
        /*002e*/ 	.short	0x00ff


	//----- nvinfo : EIATTR_MERCURY_ISA_VERSION
	.align		4
        /*0030*/ 	.byte	0x03, 0x5f
        /*0032*/ 	.short	0x0101


	//----- nvinfo : EIATTR_VRC_CTA_INIT_COUNT
	.align		4
        /*0034*/ 	.byte	0x02, 0x4a
	.zero		1
	.zero		1


	//----- nvinfo : EIATTR_EXIT_INSTR_OFFSETS
	.align		4
        /*0038*/ 	.byte	0x04, 0x1c
        /*003a*/ 	.short	(.L_127 - .L_126)


	//   ....[0]....
.L_126:
        /*003c*/ 	.word	0x000005d0


	//----- nvinfo : EIATTR_MAX_THREADS
	.align		4
.L_127:
        /*0040*/ 	.byte	0x04, 0x05
        /*0042*/ 	.short	(.L_129 - .L_128)
.L_128:
        /*0044*/ 	.word	0x000000f2
        /*0048*/ 	.word	0x00000001
        /*004c*/ 	.word	0x00000001


	//----- nvinfo : EIATTR_CBANK_PARAM_SIZE
	.align		4
.L_129:
        /*0050*/ 	.byte	0x03, 0x19
        /*0052*/ 	.short	0x0010


	//----- nvinfo : EIATTR_PARAM_CBANK
	.align		4
        /*0054*/ 	.byte	0x04, 0x0a
        /*0056*/ 	.short	(.L_131 - .L_130)
	.align		4
.L_130:
        /*0058*/ 	.word	index@(.nv.constant0.default_function_kernel_4)
        /*005c*/ 	.short	0x0380
        /*005e*/ 	.short	0x0010


	//----- nvinfo : EIATTR_SW_WAR
	.align		4
.L_131:
        /*0060*/ 	.byte	0x04, 0x36
        /*0062*/ 	.short	(.L_133 - .L_132)
.L_132:
        /*0064*/ 	.word	0x00000008
.L_133:


//--------------------- .nv.info.default_function_kernel_6 --------------------------
	.section	.nv.info.default_function_kernel_6,"",@"SHT_CUDA_INFO"
	.sectionflags	@""
	.align	4


	//----- nvinfo : EIATTR_CUDA_API_VERSION
	.align		4
        /*0000*/ 	.byte	0x04, 0x37
        /*0002*/ 	.short	(.L_135 - .L_134)
.L_134:
        /*0004*/ 	.word	0x00000082


	//----- nvinfo : EIATTR_KPARAM_INFO
	.align		4
.L_135:
        /*0008*/ 	.byte	0x04, 0x17
        /*000a*/ 	.short	(.L_137 - .L_136)
.L_136:
        /*000c*/ 	.word	0x00000000
        /*0010*/ 	.short	0x0001
        /*0012*/ 	.short	0x0008
        /*0014*/ 	.byte	0x00, 0xf5, 0x21, 0x00


	//----- nvinfo : EIATTR_KPARAM_INFO
	.align		4
.L_137:
        /*0018*/ 	.byte	0x04, 0x17
        /*001a*/ 	.short	(.L_139 - .L_138)
.L_138:
        /*001c*/ 	.word	0x00000000
        /*0020*/ 	.short	0x0000
        /*0022*/ 	.short	0x0000
        /*0024*/ 	.byte	0x00, 0xf5, 0x21, 0x00


	//----- nvinfo : EIATTR_SPARSE_MMA_MASK
	.align		4
.L_139:
        /*0028*/ 	.byte	0x03, 0x50
        /*002a*/ 	.short	0x0000


	//----- nvinfo : EIATTR_MAXREG_COUNT
	.align		4
        /*002c*/ 	.byte	0x03, 0x1b
        /*002e*/ 	.short	0x0040


	//----- nvinfo : EIATTR_MERCURY_ISA_VERSION
	.align		4
        /*0030*/ 	.byte	0x03, 0x5f
        /*0032*/ 	.short	0x0101


	//----- nvinfo : EIATTR_VRC_CTA_INIT_COUNT
	.align		4
        /*0034*/ 	.byte	0x02, 0x4a
	.zero		1
	.zero		1


	//----- nvinfo : EIATTR_EXIT_INSTR_OFFSETS
	.align		4
        /*0038*/ 	.byte	0x04, 0x1c
        /*003a*/ 	.short	(.L_141 - .L_140)


	//   ....[0]....
.L_140:
        /*003c*/ 	.word	0x00000070


	//   ....[1]....
        /*0040*/ 	.word	0x000002f0


	//----- nvinfo : EIATTR_MAX_THREADS
	.align		4
.L_141:
        /*0044*/ 	.byte	0x04, 0x05
        /*0046*/ 	.short	(.L_143 - .L_142)
.L_142:
        /*0048*/ 	.word	0x00000400
        /*004c*/ 	.word	0x00000001
        /*0050*/ 	.word	0x00000001


	//----- nvinfo : EIATTR_CBANK_PARAM_SIZE
	.align		4
.L_143:
        /*0054*/ 	.byte	0x03, 0x19
        /*0056*/ 	.short	0x0010


	//----- nvinfo : EIATTR_PARAM_CBANK
	.align		4
        /*0058*/ 	.byte	0x04, 0x0a
        /*005a*/ 	.short	(.L_145 - .L_144)
	.align		4
.L_144:
        /*005c*/ 	.word	index@(.nv.constant0.default_function_kernel_6)
        /*0060*/ 	.short	0x0380
        /*0062*/ 	.short	0x0010


	//----- nvinfo : EIATTR_SW_WAR
	.align		4
.L_145:
        /*0064*/ 	.byte	0x04, 0x36
        /*0066*/ 	.short	(.L_147 - .L_146)
.L_146:
        /*0068*/ 	.word	0x00000008
.L_147:


//--------------------- .nv.info.default_function_kernel_2 --------------------------
	.section	.nv.info.default_function_kernel_2,"",@"SHT_CUDA_INFO"
	.sectionflags	@""
	.align	4


	//----- nvinfo : EIATTR_CUDA_API_VERSION
	.align		4
        /*0000*/ 	.byte	0x04, 0x37
        /*0002*/ 	.short	(.L_149 - .L_148)
.L_148:
        /*0004*/ 	.word	0x00000082


	//----- nvinfo : EIATTR_KPARAM_INFO
	.align		4
.L_149:
        /*0008*/ 	.byte	0x04, 0x17
        /*000a*/ 	.short	(.L_151 - .L_150)
.L_150:
        /*000c*/ 	.word	0x00000000
        /*0010*/ 	.short	0x0001
        /*0012*/ 	.short	0x0008
        /*0014*/ 	.byte	0x00, 0xf5, 0x21, 0x00


	//----- nvinfo : EIATTR_KPARAM_INFO
	.align		4
.L_151:
        /*0018*/ 	.byte	0x04, 0x17
        /*001a*/ 	.short	(.L_153 - .L_152)
.L_152:
        /*001c*/ 	.word	0x00000000
        /*0020*/ 	.short	0x0000
        /*0022*/ 	.short	0x0000
        /*0024*/ 	.byte	0x00, 0xf5, 0x21, 0x00


	//----- nvinfo : EIATTR_SPARSE_MMA_MASK
	.align		4
.L_153:
        /*0028*/ 	.byte	0x03, 0x50
        /*002a*/ 	.short	0x0000


	//----- nvinfo : EIATTR_MAXREG_COUNT
	.align		4
        /*002c*/ 	.byte	0x03, 0x1b
        /*002e*/ 	.short	0x0040


	//----- nvinfo : EIATTR_MERCURY_ISA_VERSION
	.align		4
        /*0030*/ 	.byte	0x03, 0x5f
        /*0032*/ 	.short	0x0101


	//----- nvinfo : EIATTR_VRC_CTA_INIT_COUNT
	.align		4
        /*0034*/ 	.byte	0x02, 0x4a
	.zero		1
	.zero		1


	//----- nvinfo : EIATTR_EXIT_INSTR_OFFSETS
	.align		4
        /*0038*/ 	.byte	0x04, 0x1c
        /*003a*/ 	.short	(.L_155 - .L_154)


	//   ....[0]....
.L_154:
        /*003c*/ 	.word	0x00000070


	//   ....[1]....
        /*0040*/ 	.word	0x00000180


	//----- nvinfo : EIATTR_MAX_THREADS
	.align		4
.L_155:
        /*0044*/ 	.byte	0x04, 0x05
        /*0046*/ 	.short	(.L_157 - .L_156)
.L_156:
        /*0048*/ 	.word	0x00000400
        /*004c*/ 	.word	0x00000001
        /*0050*/ 	.word	0x00000001


	//----- nvinfo : EIATTR_CBANK_PARAM_SIZE
	.align		4
.L_157:
        /*0054*/ 	.byte	0x03, 0x19
        /*0056*/ 	.short	0x0010


	//----- nvinfo : EIATTR_PARAM_CBANK
	.align		4
        /*0058*/ 	.byte	0x04, 0x0a
        /*005a*/ 	.short	(.L_159 - .L_158)
	.align		4
.L_158:
        /*005c*/ 	.word	index@(.nv.constant0.default_function_kernel_2)
        /*0060*/ 	.short	0x0380
        /*0062*/ 	.short	0x0010


	//----- nvinfo : EIATTR_SW_WAR
	.align		4
.L_159:
        /*0064*/ 	.byte	0x04, 0x36
        /*0066*/ 	.short	(.L_161 - .L_160)
.L_160:
        /*0068*/ 	.word	0x00000008
.L_161:


//--------------------- .nv.callgraph             --------------------------
	.section	.nv.callgraph,"",@"SHT_CUDA_CALLGRAPH"
	.align	4
	.sectionentsize	8
	.align		4
        /*0000*/ 	.word	0x00000000
	.align		4
        /*0004*/ 	.word	0xffffffff
	.align		4
        /*0008*/ 	.word	0x00000000
	.align		4
        /*000c*/ 	.word	0xfffffffe
	.align		4
        /*0010*/ 	.word	0x00000000
	.align		4
        /*0014*/ 	.word	0xfffffffd
	.align		4
        /*0018*/ 	.word	0x00000000
	.align		4
        /*001c*/ 	.word	0xfffffffc


//--------------------- .text.default_function_kernel_1 --------------------------
	.section	.text.default_function_kernel_1,"ax",@progbits
	.align	128
        .global         default_function_kernel_1
        .type           default_function_kernel_1,@function
        .size           default_function_kernel_1,(.L_x_22 - default_function_kernel_1)
        .other          default_function_kernel_1,@"STO_CUDA_ENTRY STV_DEFAULT"
default_function_kernel_1:
.text.default_function_kernel_1:
[----:B------:R-:W-:Y:S01]  /*0000*/  LDC R1, c[0x0][0x37c] ;  /* 0x0000df00ff017b82 */ /* 0x000fe20000000800 */
[----:B------:R-:W0:Y:S07]  /*0010*/  S2R R0, SR_TID.X ;  /* 0x0000000000007919 */ /* 0x000e2e0000002100 */
[----:B------:R-:W1:Y:S01]  /*0020*/  LDC.64 R2, c[0x0][0x380] ;  /* 0x0000e000ff027b82 */ /* 0x000e620000000a00 */
[----:B------:R-:W2:Y:S01]  /*0030*/  LDCU.64 UR4, c[0x0][0x358] ;  /* 0x00006b00ff0477ac */ /* 0x000ea20008000a00 */
[----:B0-----:R-:W-:-:S04]  /*0040*/  IMAD R5, R0, 0x2a, RZ ;  /* 0x0000002a00057824 */ /* 0x001fc800078e02ff */
[----:B-1----:R-:W-:-:S05]  /*0050*/  IMAD.WIDE.U32 R2, R5, 0x4, R2 ;  /* 0x0000000405027825 */ /* 0x002fca00078e0002 */
[----:B--2---:R-:W2:Y:S04]  /*0060*/  LDG.E.CONSTANT R10, desc[UR4][R2.64] ;  /* 0x00000004020a7981 */ /* 0x004ea8000c1e9900 */
[----:B------:R-:W2:Y:S04]  /*0070*/  LDG.E.CONSTANT R11, desc[UR4][R2.64+0x4] ;  /* 0x00000404020b7981 */ /* 0x000ea8000c1e9900 */
[----:B------:R-:W3:Y:S04]  /*0080*/  LDG.E.CONSTANT R13, desc[UR4][R2.64+0x8] ;  /* 0x00000804020d7981 */ /* 0x000ee8000c1e9900 */
[----:B------:R-:W3:Y:S04]  /*0090*/  LDG.E.CONSTANT R14, desc[UR4][R2.64+0xc] ;  /* 0x00000c04020e7981 */ /* 0x000ee8000c1e9900 */
[----:B------:R-:W4:Y:S04]  /*00a0*/  LDG.E.CONSTANT R15, desc[UR4][R2.64+0x10] ;  /* 0x00001004020f7981 */ /* 0x000f28000c1e9900 */
[----:B------:R-:W4:Y:S04]  /*00b0*/  LDG.E.CONSTANT R24, desc[UR4][R2.64+0x14] ;  /* 0x0000140402187981 */ /* 0x000f28000c1e9900 */
[----:B------:R-:W5:Y:S04]  /*00c0*/  LDG.E.CONSTANT R16, desc[UR4][R2.64+0x18] ;  /* 0x0000180402107981 */ /* 0x000f68000c1e9900 */
        /* <DEDUP_REMOVED lines=15> */
[----:B------:R-:W5:Y:S01]  /*01c0*/  LDG.E.CONSTANT R26, desc[UR4][R2.64+0x9c] ;  /* 0x00009c04021a7981 */ /* 0x000f62000c1e9900 */
[----:B--2---:R-:W-:-:S03]  /*01d0*/  FMNMX3 R12, R10, -3.40282306073709652508e+38, R11, !PT ;  /* 0xff7ffffd0a0c7876 */ /* 0x004fc6000780000b */
[----:B------:R-:W2:Y:S04]  /*01e0*/  LDG.E.CONSTANT R10, desc[UR4][R2.64+0x50] ;  /* 0x00005004020a7981 */ /* 0x000ea8000c1e9900 */
[----:B------:R-:W2:Y:S01]  /*01f0*/  LDG.E.CONSTANT R11, desc[UR4][R2.64+0x54] ;  /* 0x00005404020b7981 */ /* 0x000ea2000c1e9900 */
[----:B---3--:R-:W-:-:S03]  /*0200*/  FMNMX3 R14, R12, R13, R14, !PT ;  /* 0x0000000d0c0e7276 */ /* 0x008fc6000780000e */
[----:B------:R-:W3:Y:S04]  /*0210*/  LDG.E.CONSTANT R12, desc[UR4][R2.64+0x58] ;  /* 0x00005804020c7981 */ /* 0x000ee8000c1e9900 */
[----:B------:R-:W3:Y:S01]  /*0220*/  LDG.E.CONSTANT R13, desc[UR4][R2.64+0x5c] ;  /* 0x00005c04020d7981 */ /* 0x000ee2000c1e9900 */
[----:B----4-:R-:W-:-:S03]  /*0230*/  FMNMX3 R24, R14, R15, R24, !PT ;  /* 0x0000000f0e187276 */ /* 0x010fc60007800018 */
[----:B------:R-:W4:Y:S04]  /*0240*/  LDG.E.CONSTANT R14, desc[UR4][R2.64+0x60] ;  /* 0x00006004020e7981 */ /* 0x000f28000c1e9900 */
[----:B------:R-:W4:Y:S01]  /*0250*/  LDG.E.CONSTANT R15, desc[UR4][R2.64+0x64] ;  /* 0x00006404020f7981 */ /* 0x000f22000c1e9900 */
[----:B-----5:R-:W-:-:S03]  /*0260*/  FMNMX3 R24, R24, R16, R17, !PT ;  /* 0x0000001018187276 */ /* 0x020fc60007800011 */
[----:B------:R-:W5:Y:S04]  /*0270*/  LDG.E.CONSTANT R16, desc[UR4][R2.64+0x68] ;  /* 0x0000680402107981 */ /* 0x000f68000c1e9900 */
[----:B------:R-:W5:Y:S01]  /*0280*/  LDG.E.CONSTANT R17, desc[UR4][R2.64+0x6c] ;  /* 0x00006c0402117981 */ /* 0x000f62000c1e9900 */
[----:B------:R-:W-:-:S03]  /*0290*/  FMNMX3 R24, R24, R4, R5, !PT ;  /* 0x0000000418187276 */ /* 0x000fc60007800005 */
        /* <DEDUP_REMOVED lines=12> */
[----:B------:R-:W5:Y:S01]  /*0360*/  LDG.E.CONSTANT R24, desc[UR4][R2.64+0x90] ;  /* 0x0000900402187981 */ /* 0x000f62000c1e9900 */
[----:B------:R-:W-:-:S03]  /*0370*/  FMNMX3 R6, R6, R8, R9, !PT ;  /* 0x0000000806067276 */ /* 0x000fc60007800009 */
[----:B------:R-:W5:Y:S04]  /*0380*/  LDG.E.CONSTANT R8, desc[UR4][R2.64+0xa0] ;  /* 0x0000a00402087981 */ /* 0x000f68000c1e9900 */
[----:B------:R-:W5:Y:S01]  /*0390*/  LDG.E.CONSTANT R9, desc[UR4][R2.64+0xa4] ;  /* 0x0000a40402097981 */ /* 0x000f62000c1e9900 */
[----:B--2---:R-:W-:-:S04]  /*03a0*/  FMNMX3 R6, R6, R10, R11, !PT ;  /* 0x0000000a06067276 */ /* 0x004fc8000780000b */
[----:B---3--:R-:W-:-:S04]  /*03b0*/  FMNMX3 R6, R6, R12, R13, !PT ;  /* 0x0000000c06067276 */ /* 0x008fc8000780000d */
[----:B----4-:R-:W-:-:S04]  /*03c0*/  FMNMX3 R6, R6, R14, R15, !PT ;  /* 0x0000000e06067276 */ /* 0x010fc8000780000f */
[----:B-----5:R-:W-:Y:S02]  /*03d0*/  FMNMX3 R16, R6, R16, R17, !PT ;  /* 0x0000001006107276 */ /* 0x020fe40007800011 */
[----:B------:R-:W0:Y:S02]  /*03e0*/  LDC.64 R6, c[0x0][0x388] ;  /* 0x0000e200ff067b82 */ /* 0x000e240000000a00 */
[----:B------:R-:W-:-:S04]  /*03f0*/  FMNMX3 R4, R16, R4, R5, !PT ;  /* 0x0000000410047276 */ /* 0x000fc80007800005 */
[----:B------:R-:W-:-:S04]  /*0400*/  FMNMX3 R4, R4, R21, R20, !PT ;  /* 0x0000001504047276 */ /* 0x000fc80007800014 */
[----:B------:R-:W-:-:S04]  /*0410*/  FMNMX3 R4, R4, R23, R22, !PT ;  /* 0x0000001704047276 */ /* 0x000fc80007800016 */
[----:B------:R-:W-:-:S04]  /*0420*/  FMNMX3 R4, R4, R19, R18, !PT ;  /* 0x0000001304047276 */ /* 0x000fc80007800012 */
[----:B------:R-:W-:-:S04]  /*0430*/  FMNMX3 R4, R4, R24, R25, !PT ;  /* 0x0000001804047276 */ /* 0x000fc80007800019 */
[----:B------:R-:W-:Y:S01]  /*0440*/  FMNMX3 R4, R4, R27, R26, !PT ;  /* 0x0000001b04047276 */ /* 0x000fe2000780001a */
[----:B0-----:R-:W-:-:S03]  /*0450*/  IMAD.WIDE.U32 R6, R0, 0x4, R6 ;  /* 0x0000000400067825 */ /* 0x001fc600078e0006 */
[----:B------:R-:W-:-:S05]  /*0460*/  FMNMX3 R9, R4, R8, R9, !PT ;  /* 0x0000000804097276 */ /* 0x000fca0007800009 */
[----:B------:R-:W-:Y:S01]  /*0470*/  STG.E desc[UR4][R6.64], R9 ;  /* 0x0000000906007986 */ /* 0x000fe2000c101904 */
[----:B------:R-:W-:Y:S05]  /*0480*/  EXIT ;  /* 0x000000000000794d */ /* 0x000fea0003800000 */
.L_x_0:
[----:B------:R-:W-:-:S00]  /*0490*/  BRA `(.L_x_0) ;  /* 0xfffffffc00fc7947 */ /* 0x000fc0000383ffff */
[----:B------:R-:W-:-:S00]  /*04a0*/  NOP ;  /* 0x0000000000007918 */ /* 0x000fc00000000000 */
        /* <DEDUP_REMOVED lines=13> */
.L_x_22:


//--------------------- .text.default_function_kernel --------------------------
	.section	.text.default_function_kernel,"ax",@progbits
	.align	128
        .global         default_function_kernel
        .type           default_function_kernel,@function
        .size           default_function_kernel,(.L_x_23 - default_function_kernel)
        .other          default_function_kernel,@"STO_CUDA_ENTRY STV_DEFAULT"
default_function_kernel:
.text.default_function_kernel:
[----:B------:R-:W-:Y:S01]  /*0000*/  LDC R1, c[0x0][0x37c] ;  /* 0x0000df00ff017b82 */ /* 0x000fe20000000800 */
[----:B------:R-:W0:Y:S01]  /*0010*/  S2R R0, SR_CTAID.X ;  /* 0x0000000000007919 */ /* 0x000e220000002500 */
[----:B------:R-:W1:Y:S01]  /*0020*/  S2R R5, SR_TID.X ;  /* 0x0000000000057919 */ /* 0x000e620000002100 */
[----:B0-----:R-:W-:Y:S01]  /*0030*/  IMAD.SHL.U32 R2, R0, 0x100, RZ ;  /* 0x0000010000027824 */ /* 0x001fe200078e00ff */
[----:B-1----:R-:W-:-:S04]  /*0040*/  SHF.R.U32.HI R3, RZ, 0x2, R5 ;  /* 0x00000002ff037819 */ /* 0x002fc80000011605 */
[----:B------:R-:W-:-:S04]  /*0050*/  LOP3.LUT R3, R2, R3, RZ, 0xfc, !PT ;  /* 0x0000000302037212 */ /* 0x000fc800078efcff */
[----:B------:R-:W-:-:S13]  /*0060*/  ISETP.GT.U32.AND P0, PT, R3, 0x9ec, PT ;  /* 0x000009ec0300780c */ /* 0x000fda0003f04070 */
[----:B------:R-:W-:Y:S05]  /*0070*/  @P0 EXIT ;  /* 0x000000000000094d */ /* 0x000fea0003800000 */
[----:B------:R-:W-:Y:S01]  /*0080*/  LOP3.LUT R4, R3, 0xffff, RZ, 0xc0, !PT ;  /* 0x0000ffff03047812 */ /* 0x000fe200078ec0ff */
[--C-:B------:R-:W-:Y:S01]  /*0090*/  IMAD R7, R0, 0x10, R5.reuse ;  /* 0x0000001000077824 */ /* 0x100fe200078e0205 */
[----:B------:R-:W-:Y:S01]  /*00a0*/  SHF.R.U32.HI R5, RZ, 0x1, R5 ;  /* 0x00000001ff057819 */ /* 0x000fe20000011605 */
[----:B------:R-:W0:Y:S02]  /*00b0*/  LDCU.64 UR4, c[0x0][0x358] ;  /* 0x00006b00ff0477ac */ /* 0x000e240008000a00 */
[----:B------:R-:W-:Y:S02]  /*00c0*/  IMAD R4, R4, 0x1bb5, RZ ;  /* 0x00001bb504047824 */ /* 0x000fe400078e02ff */
[----:B------:R-:W-:-:S03]  /*00d0*/  IMAD.HI.U32 R2, R7, 0x30c30c31, RZ ;  /* 0x30c30c3107027827 */ /* 0x000fc600078e00ff */
[----:B------:R-:W-:Y:S01]  /*00e0*/  SHF.R.U32.HI R4, RZ, 0x10, R4 ;  /* 0x00000010ff047819 */ /* 0x000fe20000011604 */
[----:B------:R-:W-:Y:S01]  /*00f0*/  IMAD R5, R0, 0x32, R5 ;  /* 0x0000003200057824 */ /* 0x000fe200078e0205 */
[----:B------:R-:W-:-:S03]  /*0100*/  SHF.R.U32.HI R2, RZ, 0x3, R2 ;  /* 0x00000003ff027819 */ /* 0x000fc60000011602 */
[----:B------:R-:W-:Y:S01]  /*0110*/  IMAD.MOV R8, RZ, RZ, -R4 ;  /* 0x000000ffff087224 */ /* 0x000fe200078e0a04 */
[----:B------:R-:W-:Y:S01]  /*0120*/  SHF.R.U32.HI R6, RZ, 0x1, R5 ;  /* 0x00000001ff067819 */ /* 0x000fe20000011605 */
[----:B------:R-:W-:-:S03]  /*0130*/  IMAD R2, R2, -0x2a, R7 ;  /* 0xffffffd602027824 */ /* 0x000fc600078e0207 */
[----:B------:R-:W-:Y:S01]  /*0140*/  PRMT R8, R8, 0x7710, RZ ;  /* 0x0000771008087816 */ /* 0x000fe200000000ff */
[----:B------:R-:W-:Y:S01]  /*0150*/  IMAD.HI.U32 R6, R6, -0x7225adfd, RZ ;  /* 0x8dda520306067827 */ /* 0x000fe200078e00ff */
[----:B------:R-:W-:-:S03]  /*0160*/  PRMT R9, R2, 0x9910, RZ ;  /* 0x0000991002097816 */ /* 0x000fc600000000ff */
[----:B------:R-:W-:Y:S01]  /*0170*/  IMAD.IADD R3, R3, 0x1, R8 ;  /* 0x0000000103037824 */ /* 0x000fe200078e0208 */
[----:B------:R-:W-:Y:S01]  /*0180*/  SHF.R.U32.HI R6, RZ, 0x7, R6 ;  /* 0x00000007ff067819 */ /* 0x000fe20000011606 */
[----:B------:R-:W-:-:S03]  /*0190*/  IMAD.MOV.U32 R8, RZ, RZ, R9 ;  /* 0x000000ffff087224 */ /* 0x000fc600078e0009 */
[----:B------:R-:W-:Y:S01]  /*01a0*/  LOP3.LUT R9, R3, 0xffff, RZ, 0xc0, !PT ;  /* 0x0000ffff03097812 */ /* 0x000fe200078ec0ff */
[----:B------:R-:W-:Y:S02]  /*01b0*/  IMAD R3, R8, 0x25, RZ ;  /* 0x0000002508037824 */ /* 0x000fe400078e02ff */
[----:B------:R-:W-:Y:S01]  /*01c0*/  IMAD R6, R6, -0x1ce, R5 ;  /* 0xfffffe3206067824 */ /* 0x000fe200078e0205 */
[----:B------:R-:W-:Y:S02]  /*01d0*/  LEA.HI R4, R9, R4, RZ, 0x1f ;  /* 0x0000000409047211 */ /* 0x000fe400078ff8ff */
[----:B------:R-:W-:Y:S01]  /*01e0*/  LOP3.LUT R5, R3, 0xffff, RZ, 0xc0, !PT ;  /* 0x0000ffff03057812 */ /* 0x000fe200078ec0ff */
[----:B------:R-:W-:Y:S01]  /*01f0*/  IMAD R3, R0, -0xe, R7 ;  /* 0xfffffff200037824 */ /* 0x000fe200078e0207 */
[----:B------:R-:W-:Y:S02]  /*0200*/  LOP3.LUT R4, R4, 0xffff, RZ, 0xc0, !PT ;  /* 0x0000ffff04047812 */ /* 0x000fe400078ec0ff */
[----:B------:R-:W-:Y:S01]  /*0210*/  SHF.R.U32.HI R5, RZ, 0x8, R5 ;  /* 0x00000008ff057819 */ /* 0x000fe20000011605 */
[----:B------:R-:W-:Y:S01]  /*0220*/  IMAD.HI.U32 R8, R3, 0x24924925, RZ ;  /* 0x2492492503087827 */ /* 0x000fe200078e00ff */
[----:B------:R-:W-:-:S02]  /*0230*/  LOP3.LUT R6, R6, 0xffff, RZ, 0xc0, !PT ;  /* 0x0000ffff06067812 */ /* 0x000fc400078ec0ff */
[----:B------:R-:W-:Y:S02]  /*0240*/  PRMT R7, R5, 0x9910, RZ ;  /* 0x0000991005077816 */ /* 0x000fe400000000ff */
[----:B------:R-:W-:Y:S01]  /*0250*/  SHF.R.U32.HI R4, RZ, 0x7, R4 ;  /* 0x00000007ff047819 */ /* 0x000fe20000011604 */
[----:B------:R-:W-:Y:S02]  /*0260*/  IMAD R5, R6, 0xc31, RZ ;  /* 0x00000c3106057824 */ /* 0x000fe400078e02ff */
[----:B------:R-:W-:Y:S01]  /*0270*/  IMAD.MOV.U32 R6, RZ, RZ, R7 ;  /* 0x000000ffff067224 */ /* 0x000fe200078e0007 */
[----:B------:R-:W-:Y:S01]  /*0280*/  PRMT R4, R4, 0x9910, RZ ;  /* 0x0000991004047816 */ /* 0x000fe200000000ff */
[----:B------:R-:W-:Y:S01]  /*0290*/  IMAD.IADD R7, R3, 0x1, -R8 ;  /* 0x0000000103077824 */ /* 0x000fe200078e0a08 */
[----:B------:R-:W-:Y:S01]  /*02a0*/  SHF.R.U32.HI R5, RZ, 0x10, R5 ;  /* 0x00000010ff057819 */ /* 0x000fe20000011605 */
[----:B------:R-:W-:Y:S02]  /*02b0*/  IMAD R6, R6, 0x7, RZ ;  /* 0x0000000706067824 */ /* 0x000fe400078e02ff */
[----:B------:R-:W-:Y:S01]  /*02c0*/  IMAD R4, R4, 0x39c, RZ ;  /* 0x0000039c04047824 */ /* 0x000fe200078e02ff */
[----:B------:R-:W-:Y:S01]  /*02d0*/  PRMT R9, R5, 0x9910, RZ ;  /* 0x0000991005097816 */ /* 0x000fe200000000ff */
[----:B------:R-:W-:Y:S01]  /*02e0*/  IMAD.MOV R11, RZ, RZ, -R6 ;  /* 0x000000ffff0b7224 */ /* 0x000fe200078e0a06 */
[----:B------:R-:W-:-:S02]  /*02f0*/  LEA.HI R7, R7, R8, RZ, 0x1f ;  /* 0x0000000807077211 */ /* 0x000fc400078ff8ff */
[----:B------:R-:W-:Y:S02]  /*0300*/  PRMT R6, R4, 0x9910, RZ ;  /* 0x0000991004067816 */ /* 0x000fe400000000ff */
[----:B------:R-:W1:Y:S01]  /*0310*/  LDC.64 R4, c[0x0][0x388] ;  /* 0x0000e200ff047b82 */ /* 0x000e620000000a00 */
[----:B------:R-:W-:Y:S02]  /*0320*/  PRMT R11, R11, 0x7710, RZ ;  /* 0x000077100b0b7816 */ /* 0x000fe400000000ff */
[----:B------:R-:W-:Y:S01]  /*0330*/  SHF.R.U32.HI R8, RZ, 0x2, R7 ;  /* 0x00000002ff087819 */ /* 0x000fe20000011607 */
[----:B------:R-:W-:Y:S02]  /*0340*/  IMAD R6, R9, 0x2a, R6 ;  /* 0x0000002a09067824 */ /* 0x000fe400078e0206 */
[----:B------:R-:W-:Y:S02]  /*0350*/  IMAD.IADD R7, R2, 0x1, R11 ;  /* 0x0000000102077824 */ /* 0x000fe400078e020b */
[----:B------:R-:W-:Y:S01]  /*0360*/  IMAD R8, R8, -0x7, R3 ;  /* 0xfffffff908087824 */ /* 0x000fe200078e0203 */
[----:B------:R-:W-:-:S02]  /*0370*/  LOP3.LUT R6, R6, 0xffff, RZ, 0xc0, !PT ;  /* 0x0000ffff06067812 */ /* 0x000fc400078ec0ff */
[----:B------:R-:W-:-:S04]  /*0380*/  LOP3.LUT R7, R7, 0xff, RZ, 0xc0, !PT ;  /* 0x000000ff07077812 */ /* 0x000fc800078ec0ff */
[----:B------:R-:W-:-:S05]  /*0390*/  IADD3 R7, PT, PT, -R7, R8, R2 ;  /* 0x0000000807077210 */ /* 0x000fca0007ffe102 */
[----:B------:R-:W-:-:S04]  /*03a0*/  IMAD.IADD R7, R6, 0x1, R7 ;  /* 0x0000000106077824 */ /* 0x000fc800078e0207 */
[----:B-1----:R-:W-:Y:S02]  /*03b0*/  IMAD.WIDE.U32 R4, R7, 0x4, R4 ;  /* 0x0000000407047825 */ /* 0x002fe400078e0004 */
[----:B------:R-:W1:Y:S04]  /*03c0*/  LDC.64 R6, c[0x0][0x380] ;  /* 0x0000e000ff067b82 */ /* 0x000e680000000a00 */
[----:B0-----:R-:W2:Y:S01]  /*03d0*/  LDG.E.CONSTANT R5, desc[UR4][R4.64] ;  /* 0x0000000404057981 */ /* 0x001ea2000c1e9900 */
[----:B------:R-:W-:-:S04]  /*03e0*/  IMAD R3, R0, 0x3fe, R3 ;  /* 0x000003fe00037824 */ /* 0x000fc800078e0203 */
[----:B-1----:R-:W-:-:S05]  /*03f0*/  IMAD.WIDE.U32 R2, R3, 0x4, R6 ;  /* 0x0000000403027825 */ /* 0x002fca00078e0006 */
[----:B--2---:R-:W-:Y:S01]  /*0400*/  STG.E desc[UR4][R2.64], R5 ;  /* 0x0000000502007986 */ /* 0x004fe2000c101904 */
[----:B------:R-:W-:Y:S05]  /*0410*/  EXIT ;  /* 0x000000000000794d */ /* 0x000fea0003800000 */
.L_x_1:
        /* <DEDUP_REMOVED lines=14> */
.L_x_23:


//--------------------- .text.default_function_kernel_3 --------------------------
	.section	.text.default_function_kernel_3,"ax",@progbits
	.align	128
        .global         default_function_kernel_3
        .type           default_function_kernel_3,@function
        .size           default_function_kernel_3,(.L_x_24 - default_function_kernel_3)
        .other          default_function_kernel_3,@"STO_CUDA_ENTRY STV_DEFAULT"
default_function_kernel_3:
.text.default_function_kernel_3:
[----:B------:R-:W-:Y:S01]  /*0000*/  LDC R1, c[0x0][0x37c] ;  /* 0x0000df00ff017b82 */ /* 0x000fe20000000800 */
[----:B------:R-:W0:Y:S07]  /*0010*/  S2R R5, SR_TID.X ;  /* 0x0000000000057919 */ /* 0x000e2e0000002100 */
[----:B------:R-:W1:Y:S02]  /*0020*/  S2UR UR5, SR_CTAID.X ;  /* 0x00000000000579c3 */ /* 0x000e640000002500 */
[----:B-1----:R-:W-:Y:S01]  /*0030*/  USHF.L.U32 UR4, UR5, 0x8, URZ ;  /* 0x0000000805047899 */ /* 0x002fe200080006ff */
[----:B0-----:R-:W-:-:S05]  /*0040*/  SHF.R.U32.HI R0, RZ, 0x2, R5 ;  /* 0x00000002ff007819 */ /* 0x001fca0000011605 */
[----:B------:R-:W-:-:S04]  /*0050*/  LOP3.LUT R0, R0, UR4, RZ, 0xfc, !PT ;  /* 0x0000000400007c12 */ /* 0x000fc8000f8efcff */
[----:B------:R-:W-:-:S13]  /*0060*/  ISETP.GT.U32.AND P0, PT, R0, 0x9ec, PT ;  /* 0x000009ec0000780c */ /* 0x000fda0003f04070 */
[----:B------:R-:W-:Y:S05]  /*0070*/  @P0 EXIT ;  /* 0x000000000000094d */ /* 0x000fea0003800000 */
[----:B------:R-:W0:Y:S01]  /*0080*/  LDC.64 R2, c[0x0][0x380] ;  /* 0x0000e000ff027b82 */ /* 0x000e220000000a00 */
[----:B------:R-:W1:Y:S01]  /*0090*/  LDCU.64 UR6, c[0x0][0x358] ;  /* 0x00006b00ff0677ac */ /* 0x000e620008000a00 */
[----:B------:R-:W-:-:S06]  /*00a0*/  USHF.L.U32 UR4, UR5, 0xa, URZ ;  /* 0x0000000a05047899 */ /* 0x000fcc00080006ff */
[----:B------:R-:W-:-:S05]  /*00b0*/  LOP3.LUT R5, R5, UR4, RZ, 0xfc, !PT ;  /* 0x0000000405057c12 */ /* 0x000fca000f8efcff */
[----:B0-----:R-:W-:-:S05]  /*00c0*/  IMAD.WIDE.U32 R2, R5, 0x4, R2 ;  /* 0x0000000405027825 */ /* 0x001fca00078e0002 */
[----:B-1----:R-:W2:Y:S01]  /*00d0*/  LDG.E R0, desc[UR6][R2.64] ;  /* 0x0000000602007981 */ /* 0x002ea2000c1e1900 */
[----:B------:R-:W-:Y:S01]  /*00e0*/  HFMA2 R5, -RZ, RZ, 1.9296875, -0.048675537109375 ;  /* 0x3fb8aa3bff057431 */ /* 0x000fe200000001ff */
[----:B------:R-:W-:Y:S02]  /*00f0*/  MOV R7, 0x39506966 ;  /* 0x3950696600077802 */ /* 0x000fe40000000f00 */
[----:B--2---:R-:W-:-:S04]  /*0100*/  FMNMX R4, R0, 88.3762664794921875, PT ;  /* 0x42b0c0a600047809 */ /* 0x004fc80003800000 */
[----:B------:R-:W-:-:S05]  /*0110*/  FMNMX R4, R4, -88.37625885009765625, !PT ;  /* 0xc2b0c0a504047809 */ /* 0x000fca0007800000 */
[----:B------:R-:W-:-:S06]  /*0120*/  FFMA R5, R4, R5, 0.5 ;  /* 0x3f00000004057423 */ /* 0x000fcc0000000005 */
[----:B------:R-:W0:Y:S02]  /*0130*/  FRND.FLOOR R5, R5 ;  /* 0x0000000500057307 */ /* 0x000e240000205000 */
[C---:B0-----:R-:W-:Y:S01]  /*0140*/  FFMA R6, R5.reuse, -0.69314718246459960938, R4 ;  /* 0xbf31721805067823 */ /* 0x041fe20000000004 */
[----:B------:R-:W-:-:S03]  /*0150*/  FADD R4, R5, 127 ;  /* 0x42fe000005047421 */ /* 0x000fc60000000000 */
[----:B------:R-:W-:-:S03]  /*0160*/  FFMA R7, R6, R7, 0.0013982000527903437614 ;  /* 0x3ab743cf06077423 */ /* 0x000fc60000000007 */
[----:B------:R-:W0:Y:S01]  /*0170*/  F2I.TRUNC.NTZ R4, R4 ;  /* 0x0000000400047305 */ /* 0x000e22000020f100 */
[----:B------:R-:W-:-:S04]  /*0180*/  FFMA R7, R6, R7, 0.0083334520459175109863 ;  /* 0x3c08890806077423 */ /* 0x000fc80000000007 */
[----:B------:R-:W-:-:S04]  /*0190*/  FFMA R7, R6, R7, 0.041665799915790557861 ;  /* 0x3d2aa9c206077423 */ /* 0x000fc80000000007 */
[----:B------:R-:W-:-:S04]  /*01a0*/  FFMA R7, R6, R7, 0.16666670143604278564 ;  /* 0x3e2aaaad06077423 */ /* 0x000fc80000000007 */
[----:B------:R-:W-:Y:S01]  /*01b0*/  FFMA R7, R6, R7, 0.5 ;  /* 0x3f00000006077423 */ /* 0x000fe20000000007 */
[----:B0-----:R-:W-:-:S03]  /*01c0*/  SHF.L.U32 R5, R4, 0x17, RZ ;  /* 0x0000001704057819 */ /* 0x001fc600000006ff */
[----:B------:R-:W-:-:S04]  /*01d0*/  FMUL R7, R6, R7 ;  /* 0x0000000706077220 */ /* 0x000fc80000400000 */
[----:B------:R-:W-:-:S04]  /*01e0*/  FFMA R7, R6, R7, R6 ;  /* 0x0000000706077223 */ /* 0x000fc80000000006 */
[----:B------:R-:W-:-:S04]  /*01f0*/  FADD R6, R7, 1 ;  /* 0x3f80000007067421 */ /* 0x000fc80000000000 */
[----:B------:R-:W-:-:S05]  /*0200*/  FMUL R5, R5, R6 ;  /* 0x0000000605057220 */ /* 0x000fca0000400000 */
[----:B------:R-:W-:-:S05]  /*0210*/  FMNMX R5, R0, R5, !PT ;  /* 0x0000000500057209 */ /* 0x000fca0007800000 */
[----:B------:R-:W-:Y:S01]  /*0220*/  STG.E desc[UR6][R2.64], R5 ;  /* 0x0000000502007986 */ /* 0x000fe2000c101906 */
[----:B------:R-:W-:Y:S05]  /*0230*/  EXIT ;  /* 0x000000000000794d */ /* 0x000fea0003800000 */
.L_x_2:
        /* <DEDUP_REMOVED lines=12> */
.L_x_24:


//--------------------- .text.default_function_kernel_5 --------------------------
	.section	.text.default_function_kernel_5,"ax",@progbits
	.align	128
        .global         default_function_kernel_5
        .type           default_function_kernel_5,@function
        .size           default_function_kernel_5,(.L_x_21 - default_function_kernel_5)
        .other          default_function_kernel_5,@"STO_CUDA_ENTRY STV_DEFAULT"
default_function_kernel_5:
.text.default_function_kernel_5:
        /* <DEDUP_REMOVED lines=9> */
[----:B------:R-:W-:Y:S01]  /*0090*/  USHF.L.U32 UR5, UR4, 0x9, URZ ;  /* 0x0000000904057899 */ /* 0x000fe200080006ff */
[----:B------:R-:W-:Y:S01]  /*00a0*/  SHF.R.U32.HI R0, RZ, 0x1, R6 ;  /* 0x00000001ff007819 */ /* 0x000fe20000011606 */
[----:B------:R-:W1:Y:S04]  /*00b0*/  LDCU.64 UR6, c[0x0][0x358] ;  /* 0x00006b00ff0677ac */ /* 0x000e680008000a00 */
[----:B------:R-:W-:Y:S01]  /*00c0*/  LOP3.LUT R0, R0, UR5, RZ, 0xfc, !PT ;  /* 0x0000000500007c12 */ /* 0x000fe2000f8efcff */
[----:B------:R-:W2:Y:S04]  /*00d0*/  LDC.64 R4, c[0x0][0x380] ;  /* 0x0000e000ff047b82 */ /* 0x000ea80000000a00 */
[----:B------:R-:W-:-:S05]  /*00e0*/  IMAD.HI.U32 R0, R0, 0x30c30c31, RZ ;  /* 0x30c30c3100007827 */ /* 0x000fca00078e00ff */
[----:B------:R-:W-:Y:S01]  /*00f0*/  SHF.R.U32.HI R7, RZ, 0x2, R0 ;  /* 0x00000002ff077819 */ /* 0x000fe20000011600 */
[----:B------:R-:W-:-:S04]  /*0100*/  USHF.L.U32 UR4, UR4, 0xa, URZ ;  /* 0x0000000a04047899 */ /* 0x000fc800080006ff */
[----:B0-----:R-:W-:-:S06]  /*0110*/  IMAD.WIDE.U32 R2, R7, 0x4, R2 ;  /* 0x0000000407027825 */ /* 0x001fcc00078e0002 */
[----:B-1----:R-:W3:Y:S01]  /*0120*/  LDG.E.CONSTANT R3, desc[UR6][R2.64] ;  /* 0x0000000602037981 */ /* 0x002ee2000c1e9900 */
[----:B------:R-:W-:-:S05]  /*0130*/  LOP3.LUT R7, R6, UR4, RZ, 0xfc, !PT ;  /* 0x0000000406077c12 */ /* 0x000fca000f8efcff */
[----:B--2---:R-:W-:-:S05]  /*0140*/  IMAD.WIDE.U32 R4, R7, 0x4, R4 ;  /* 0x0000000407047825 */ /* 0x004fca00078e0004 */
[----:B------:R-:W2:Y:S01]  /*0150*/  LDG.E R0, desc[UR6][R4.64] ;  /* 0x0000000604007981 */ /* 0x000ea2000c1e1900 */
[----:B------:R-:W-:Y:S01]  /*0160*/  BSSY.RECONVERGENT B0, `(.L_x_3) ;  /* 0x000000c000007945 */ /* 0x000fe20003800200 */
[----:B---3--:R-:W0:Y:S08]  /*0170*/  MUFU.RCP R6, R3 ;  /* 0x0000000300067308 */ /* 0x008e300000001000 */
[----:B--2---:R-:W1:Y:S01]  /*0180*/  FCHK P0, R0, R3 ;  /* 0x0000000300007302 */ /* 0x004e620000000000 */
[----:B0-----:R-:W-:-:S04]  /*0190*/  FFMA R7, -R3, R6, 1 ;  /* 0x3f80000003077423 */ /* 0x001fc80000000106 */
[----:B------:R-:W-:-:S04]  /*01a0*/  FFMA R7, R6, R7, R6 ;  /* 0x0000000706077223 */ /* 0x000fc80000000006 */
[----:B------:R-:W-:-:S04]  /*01b0*/  FFMA R6, R0, R7, RZ ;  /* 0x0000000700067223 */ /* 0x000fc800000000ff */
[----:B------:R-:W-:-:S04]  /*01c0*/  FFMA R8, -R3, R6, R0 ;  /* 0x0000000603087223 */ /* 0x000fc80000000100 */
[----:B------:R-:W-:Y:S01]  /*01d0*/  FFMA R7, R7, R8, R6 ;  /* 0x0000000807077223 */ /* 0x000fe20000000006 */
[----:B-1----:R-:W-:Y:S06]  /*01e0*/  @!P0 BRA `(.L_x_4) ;  /* 0x00000000000c8947 */ /* 0x002fec0003800000 */
[----:B------:R-:W-:-:S07]  /*01f0*/  MOV R2, 0x210 ;  /* 0x0000021000027802 */ /* 0x000fce0000000f00 */
[----:B------:R-:W-:Y:S05]  /*0200*/  CALL.REL.NOINC `($__internal_0_$__cuda_sm3x_div_rn_noftz_f32_slowpath) ;  /* 0x0000000000107944 */ /* 0x000fea0003c00000 */
[----:B------:R-:W-:-:S07]  /*0210*/  IMAD.MOV.U32 R7, RZ, RZ, R0 ;  /* 0x000000ffff077224 */ /* 0x000fce00078e0000 */
.L_x_4:
[----:B------:R-:W-:Y:S05]  /*0220*/  BSYNC.RECONVERGENT B0 ;  /* 0x0000000000007941 */ /* 0x000fea0003800200 */
.L_x_3:
[----:B------:R-:W-:Y:S01]  /*0230*/  STG.E desc[UR6][R4.64], R7 ;  /* 0x0000000704007986 */ /* 0x000fe2000c101906 */
[----:B------:R-:W-:Y:S05]  /*0240*/  EXIT ;  /* 0x000000000000794d */ /* 0x000fea0003800000 */
        .weak           $__internal_0_$__cuda_sm3x_div_rn_noftz_f32_slowpath
        .type           $__internal_0_$__cuda_sm3x_div_rn_noftz_f32_slowpath,@function
        .size           $__internal_0_$__cuda_sm3x_div_rn_noftz_f32_slowpath,(.L_x_21 - $__internal_0_$__cuda_sm3x_div_rn_noftz_f32_slowpath)
$__internal_0_$__cuda_sm3x_div_rn_noftz_f32_slowpath:
[--C-:B------:R-:W-:Y:S01]  /*0250*/  SHF.R.U32.HI R7, RZ, 0x17, R3.reuse ;  /* 0x00000017ff077819 */ /* 0x100fe20000011603 */
[----:B------:R-:W-:Y:S01]  /*0260*/  BSSY.RECONVERGENT B1, `(.L_x_5) ;  /* 0x0000064000017945 */ /* 0x000fe20003800200 */
[--C-:B------:R-:W-:Y:S01]  /*0270*/  SHF.R.U32.HI R6, RZ, 0x17, R0.reuse ;  /* 0x00000017ff067819 */ /* 0x100fe20000011600 */
[----:B------:R-:W-:Y:S01]  /*0280*/  IMAD.MOV.U32 R8, RZ, RZ, R0 ;  /* 0x000000ffff087224 */ /* 0x000fe200078e0000 */
[----:B------:R-:W-:Y:S01]  /*0290*/  LOP3.LUT R7, R7, 0xff, RZ, 0xc0, !PT ;  /* 0x000000ff07077812 */ /* 0x000fe200078ec0ff */
[----:B------:R-:W-:Y:S01]  /*02a0*/  IMAD.MOV.U32 R9, RZ, RZ, R3 ;  /* 0x000000ffff097224 */ /* 0x000fe200078e0003 */
[----:B------:R-:W-:-:S03]  /*02b0*/  LOP3.LUT R6, R6, 0xff, RZ, 0xc0, !PT ;  /* 0x000000ff06067812 */ /* 0x000fc600078ec0ff */
[----:B------:R-:W-:Y:S02]  /*02c0*/  VIADD R12, R7, 0xffffffff ;  /* 0xffffffff070c7836 */ /* 0x000fe40000000000 */
[----:B------:R-:W-:-:S03]  /*02d0*/  VIADD R11, R6, 0xffffffff ;  /* 0xffffffff060b7836 */ /* 0x000fc60000000000 */
[----:B------:R-:W-:-:S04]  /*02e0*/  ISETP.GT.U32.AND P0, PT, R12, 0xfd, PT ;  /* 0x000000fd0c00780c */ /* 0x000fc80003f04070 */
[----:B------:R-:W-:-:S13]  /*02f0*/  ISETP.GT.U32.OR P0, PT, R11, 0xfd, P0 ;  /* 0x000000fd0b00780c */ /* 0x000fda0000704470 */
[----:B------:R-:W-:Y:S01]  /*0300*/  @!P0 IMAD.MOV.U32 R10, RZ, RZ, RZ ;  /* 0x000000ffff0a8224 */ /* 0x000fe200078e00ff */
[----:B------:R-:W-:Y:S06]  /*0310*/  @!P0 BRA `(.L_x_6) ;  /* 0x00000000005c8947 */ /* 0x000fec0003800000 */
[----:B------:R-:W-:Y:S02]  /*0320*/  FSETP.GTU.FTZ.AND P0, PT, |R0|, +INF , PT ;  /* 0x7f8000000000780b */ /* 0x000fe40003f1c200 */
[----:B------:R-:W-:-:S04]  /*0330*/  FSETP.GTU.FTZ.AND P1, PT, |R3|, +INF , PT ;  /* 0x7f8000000300780b */ /* 0x000fc80003f3c200 */
[----:B------:R-:W-:-:S13]  /*0340*/  PLOP3.LUT P0, PT, P0, P1, PT, 0xf8, 0x8f ;  /* 0x00000000008f781c */ /* 0x000fda0000703f70 */
[----:B------:R-:W-:Y:S05]  /*0350*/  @P0 BRA `(.L_x_7) ;  /* 0x00000004004c0947 */ /* 0x000fea0003800000 */
[----:B------:R-:W-:-:S13]  /*0360*/  LOP3.LUT P0, RZ, R9, 0x7fffffff, R8, 0xc8, !PT ;  /* 0x7fffffff09ff7812 */ /* 0x000fda000780c808 */
[----:B------:R-:W-:Y:S05]  /*0370*/  @!P0 BRA `(.L_x_8) ;  /* 0x00000004003c8947 */ /* 0x000fea0003800000 */
[C---:B------:R-:W-:Y:S02]  /*0380*/  FSETP.NEU.FTZ.AND P2, PT, |R0|.reuse, +INF , PT ;  /* 0x7f8000000000780b */ /* 0x040fe40003f5d200 */
[----:B------:R-:W-:Y:S02]  /*0390*/  FSETP.NEU.FTZ.AND P1, PT, |R3|, +INF , PT ;  /* 0x7f8000000300780b */ /* 0x000fe40003f3d200 */
[----:B------:R-:W-:-:S11]  /*03a0*/  FSETP.NEU.FTZ.AND P0, PT, |R0|, +INF , PT ;  /* 0x7f8000000000780b */ /* 0x000fd60003f1d200 */
[----:B------:R-:W-:Y:S05]  /*03b0*/  @!P1 BRA !P2, `(.L_x_8) ;  /* 0x00000004002c9947 */ /* 0x000fea0005000000 */
[----:B------:R-:W-:-:S04]  /*03c0*/  LOP3.LUT P2, RZ, R8, 0x7fffffff, RZ, 0xc0, !PT ;  /* 0x7fffffff08ff7812 */ /* 0x000fc8000784c0ff */
[----:B------:R-:W-:-:S13]  /*03d0*/  PLOP3.LUT P1, PT, P1, P2, PT, 0x2f, 0xf2 ;  /* 0x0000000000f2781c */ /* 0x000fda0000f24577 */
[----:B------:R-:W-:Y:S05]  /*03e0*/  @P1 BRA `(.L_x_9) ;  /* 0x0000000400181947 */ /* 0x000fea0003800000 */
[----:B------:R-:W-:-:S04]  /*03f0*/  LOP3.LUT P1, RZ, R9, 0x7fffffff, RZ, 0xc0, !PT ;  /* 0x7fffffff09ff7812 */ /* 0x000fc8000782c0ff */
[----:B------:R-:W-:-:S13]  /*0400*/  PLOP3.LUT P0, PT, P0, P1, PT, 0x2f, 0xf2 ;  /* 0x0000000000f2781c */ /* 0x000fda0000702577 */
[----:B------:R-:W-:Y:S05]  /*0410*/  @P0 BRA `(.L_x_10) ;  /* 0x0000000400000947 */ /* 0x000fea0003800000 */
[----:B------:R-:W-:Y:S02]  /*0420*/  ISETP.GE.AND P0, PT, R11, RZ, PT ;  /* 0x000000ff0b00720c */ /* 0x000fe40003f06270 */
[----:B------:R-:W-:-:S11]  /*0430*/  ISETP.GE.AND P1, PT, R12, RZ, PT ;  /* 0x000000ff0c00720c */ /* 0x000fd60003f26270 */
[----:B------:R-:W-:Y:S02]  /*0440*/  @P0 IMAD.MOV.U32 R10, RZ, RZ, RZ ;  /* 0x000000ffff0a0224 */ /* 0x000fe400078e00ff */
[----:B------:R-:W-:Y:S01]  /*0450*/  @!P0 FFMA R8, R0, 1.84467440737095516160e+19, RZ ;  /* 0x5f80000000088823 */ /* 0x000fe200000000ff */
[----:B------:R-:W-:Y:S02]  /*0460*/  @!P0 IMAD.MOV.U32 R10, RZ, RZ, -0x40 ;  /* 0xffffffc0ff0a8424 */ /* 0x000fe400078e00ff */
[----:B------:R-:W-:Y:S02]  /*0470*/  @!P1 FFMA R9, R3, 1.84467440737095516160e+19, RZ ;  /* 0x5f80000003099823 */ /* 0x000fe400000000ff */
[----:B------:R-:W-:-:S07]  /*0480*/  @!P1 VIADD R10, R10, 0x40 ;  /* 0x000000400a0a9836 */ /* 0x000fce0000000000 */
.L_x_6:
[----:B------:R-:W-:Y:S01]  /*0490*/  LEA R0, R7, 0xc0800000, 0x17 ;  /* 0xc080000007007811 */ /* 0x000fe200078eb8ff */
[----:B------:R-:W-:Y:S01]  /*04a0*/  VIADD R6, R6, 0xffffff81 ;  /* 0xffffff8106067836 */ /* 0x000fe20000000000 */
[----:B------:R-:W-:Y:S03]  /*04b0*/  BSSY.RECONVERGENT B2, `(.L_x_11) ;  /* 0x0000035000027945 */ /* 0x000fe60003800200 */
[----:B------:R-:W-:Y:S01]  /*04c0*/  IMAD.IADD R9, R9, 0x1, -R0 ;  /* 0x0000000109097824 */ /* 0x000fe200078e0a00 */
[C---:B------:R-:W-:Y:S01]  /*04d0*/  IADD3 R7, PT, PT, R6.reuse, 0x7f, -R7 ;  /* 0x0000007f06077810 */ /* 0x040fe20007ffe807 */
[----:B------:R-:W-:Y:S02]  /*04e0*/  IMAD R0, R6, -0x800000, R8 ;  /* 0xff80000006007824 */ /* 0x000fe400078e0208 */
[----:B------:R-:W0:Y:S01]  /*04f0*/  MUFU.RCP R3, R9 ;  /* 0x0000000900037308 */ /* 0x000e220000001000 */
[----:B------:R-:W-:Y:S01]  /*0500*/  FADD.FTZ R11, -R9, -RZ ;  /* 0x800000ff090b7221 */ /* 0x000fe20000010100 */
[----:B------:R-:W-:-:S03]  /*0510*/  IMAD.IADD R7, R7, 0x1, R10 ;  /* 0x0000000107077824 */ /* 0x000fc600078e020a */
[----:B0-----:R-:W-:-:S04]  /*0520*/  FFMA R12, R3, R11, 1 ;  /* 0x3f800000030c7423 */ /* 0x001fc8000000000b */
[----:B------:R-:W-:-:S04]  /*0530*/  FFMA R12, R3, R12, R3 ;  /* 0x0000000c030c7223 */ /* 0x000fc80000000003 */
[----:B------:R-:W-:-:S04]  /*0540*/  FFMA R3, R0, R12, RZ ;  /* 0x0000000c00037223 */ /* 0x000fc800000000ff */
[----:B------:R-:W-:-:S04]  /*0550*/  FFMA R8, R11, R3, R0 ;  /* 0x000000030b087223 */ /* 0x000fc80000000000 */
[----:B------:R-:W-:-:S04]  /*0560*/  FFMA R13, R12, R8, R3 ;  /* 0x000000080c0d7223 */ /* 0x000fc80000000003 */
[----:B------:R-:W-:-:S04]  /*0570*/  FFMA R8, R11, R13, R0 ;  /* 0x0000000d0b087223 */ /* 0x000fc80000000000 */
[----:B------:R-:W-:-:S05]  /*0580*/  FFMA R0, R12, R8, R13 ;  /* 0x000000080c007223 */ /* 0x000fca000000000d */
[----:B------:R-:W-:-:S04]  /*0590*/  SHF.R.U32.HI R3, RZ, 0x17, R0 ;  /* 0x00000017ff037819 */ /* 0x000fc80000011600 */
[----:B------:R-:W-:-:S05]  /*05a0*/  LOP3.LUT R3, R3, 0xff, RZ, 0xc0, !PT ;  /* 0x000000ff03037812 */ /* 0x000fca00078ec0ff */
[----:B------:R-:W-:-:S04]  /*05b0*/  IMAD.IADD R9, R3, 0x1, R7 ;  /* 0x0000000103097824 */ /* 0x000fc800078e0207 */
[----:B------:R-:W-:-:S05]  /*05c0*/  VIADD R3, R9, 0xffffffff ;  /* 0xffffffff09037836 */ /* 0x000fca0000000000 */
[----:B------:R-:W-:-:S13]  /*05d0*/  ISETP.GE.U32.AND P0, PT, R3, 0xfe, PT ;  /* 0x000000fe0300780c */ /* 0x000fda0003f06070 */
[----:B------:R-:W-:Y:S05]  /*05e0*/  @!P0 BRA `(.L_x_12) ;  /* 0x0000000000808947 */ /* 0x000fea0003800000 */
[----:B------:R-:W-:-:S13]  /*05f0*/  ISETP.GT.AND P0, PT, R9, 0xfe, PT ;  /* 0x000000fe0900780c */ /* 0x000fda0003f04270 */
[----:B------:R-:W-:Y:S05]  /*0600*/  @P0 BRA `(.L_x_13) ;  /* 0x00000000006c0947 */ /* 0x000fea0003800000 */
[----:B------:R-:W-:-:S13]  /*0610*/  ISETP.GE.AND P0, PT, R9, 0x1, PT ;  /* 0x000000010900780c */ /* 0x000fda0003f06270 */
[----:B------:R-:W-:Y:S05]  /*0620*/  @P0 BRA `(.L_x_14) ;  /* 0x0000000000740947 */ /* 0x000fea0003800000 */
[----:B------:R-:W-:Y:S02]  /*0630*/  ISETP.GE.AND P0, PT, R9, -0x18, PT ;  /* 0xffffffe80900780c */ /* 0x000fe40003f06270 */
[----:B------:R-:W-:-:S11]  /*0640*/  LOP3.LUT R0, R0, 0x80000000, RZ, 0xc0, !PT ;  /* 0x8000000000007812 */ /* 0x000fd600078ec0ff */
[----:B------:R-:W-:Y:S05]  /*0650*/  @!P0 BRA `(.L_x_14) ;  /* 0x0000000000688947 */ /* 0x000fea0003800000 */
[CCC-:B------:R-:W-:Y:S01]  /*0660*/  FFMA.RZ R3, R12.reuse, R8.reuse, R13.reuse ;  /* 0x000000080c037223 */ /* 0x1c0fe2000000c00d */
[CCC-:B------:R-:W-:Y:S01]  /*0670*/  FFMA.RM R6, R12.reuse, R8.reuse, R13.reuse ;  /* 0x000000080c067223 */ /* 0x1c0fe2000000400d */
[C---:B------:R-:W-:Y:S02]  /*0680*/  ISETP.NE.AND P2, PT, R9.reuse, RZ, PT ;  /* 0x000000ff0900720c */ /* 0x040fe40003f45270 */
[----:B------:R-:W-:Y:S02]  /*0690*/  ISETP.NE.AND P1, PT, R9, RZ, PT ;  /* 0x000000ff0900720c */ /* 0x000fe40003f25270 */
[----:B------:R-:W-:Y:S01]  /*06a0*/  LOP3.LUT R7, R3, 0x7fffff, RZ, 0xc0, !PT ;  /* 0x007fffff03077812 */ /* 0x000fe200078ec0ff */
[----:B------:R-:W-:Y:S01]  /*06b0*/  FFMA.RP R3, R12, R8, R13 ;  /* 0x000000080c037223 */ /* 0x000fe2000000800d */
[----:B------:R-:W-:Y:S02]  /*06c0*/  VIADD R8, R9, 0x20 ;  /* 0x0000002009087836 */ /* 0x000fe40000000000 */
[----:B------:R-:W-:Y:S01]  /*06d0*/  LOP3.LUT R7, R7, 0x800000, RZ, 0xfc, !PT ;  /* 0x0080000007077812 */ /* 0x000fe200078efcff */
[----:B------:R-:W-:Y:S01]  /*06e0*/  IMAD.MOV R9, RZ, RZ, -R9 ;  /* 0x000000ffff097224 */ /* 0x000fe200078e0a09 */
[----:B------:R-:W-:-:S02]  /*06f0*/  FSETP.NEU.FTZ.AND P0, PT, R3, R6, PT ;  /* 0x000000060300720b */ /* 0x000fc40003f1d000 */
[----:B------:R-:W-:Y:S02]  /*0700*/  SHF.L.U32 R8, R7, R8, RZ ;  /* 0x0000000807087219 */ /* 0x000fe400000006ff */
[----:B------:R-:W-:Y:S02]  /*0710*/  SEL R6, R9, RZ, P2 ;  /* 0x000000ff09067207 */ /* 0x000fe40001000000 */
[----:B------:R-:W-:Y:S02]  /*0720*/  ISETP.NE.AND P1, PT, R8, RZ, P1 ;  /* 0x000000ff0800720c */ /* 0x000fe40000f25270 */
[----:B------:R-:W-:Y:S02]  /*0730*/  SHF.R.U32.HI R6, RZ, R6, R7 ;  /* 0x00000006ff067219 */ /* 0x000fe40000011607 */
[----:B------:R-:W-:Y:S02]  /*0740*/  PLOP3.LUT P0, PT, P0, P1, PT, 0xf8, 0x8f ;  /* 0x00000000008f781c */ /* 0x000fe40000703f70 */
[----:B------:R-:W-:-:S02]  /*0750*/  SHF.R.U32.HI R8, RZ, 0x1, R6 ;  /* 0x00000001ff087819 */ /* 0x000fc40000011606 */
[----:B------:R-:W-:-:S04]  /*0760*/  SEL R3, RZ, 0x1, !P0 ;  /* 0x00000001ff037807 */ /* 0x000fc80004000000 */
[----:B------:R-:W-:-:S04]  /*0770*/  LOP3.LUT R3, R3, 0x1, R8, 0xf8, !PT ;  /* 0x0000000103037812 */ /* 0x000fc800078ef808 */
[----:B------:R-:W-:-:S05]  /*0780*/  LOP3.LUT R3, R3, R6, RZ, 0xc0, !PT ;  /* 0x0000000603037212 */ /* 0x000fca00078ec0ff */
[----:B------:R-:W-:-:S05]  /*0790*/  IMAD.IADD R3, R8, 0x1, R3 ;  /* 0x0000000108037824 */ /* 0x000fca00078e0203 */
[----:B------:R-:W-:Y:S01]  /*07a0*/  LOP3.LUT R0, R3, R0, RZ, 0xfc, !PT ;  /* 0x0000000003007212 */ /* 0x000fe200078efcff */
[----:B------:R-:W-:Y:S06]  /*07b0*/  BRA `(.L_x_14) ;  /* 0x0000000000107947 */ /* 0x000fec0003800000 */
.L_x_13:
[----:B------:R-:W-:-:S04]  /*07c0*/  LOP3.LUT R0, R0, 0x80000000, RZ, 0xc0, !PT ;  /* 0x8000000000007812 */ /* 0x000fc800078ec0ff */
[----:B------:R-:W-:Y:S01]  /*07d0*/  LOP3.LUT R0, R0, 0x7f800000, RZ, 0xfc, !PT ;  /* 0x7f80000000007812 */ /* 0x000fe200078efcff */
[----:B------:R-:W-:Y:S06]  /*07e0*/  BRA `(.L_x_14) ;  /* 0x0000000000047947 */ /* 0x000fec0003800000 */
.L_x_12:
[----:B------:R-:W-:-:S07]  /*07f0*/  IMAD R0, R7, 0x800000, R0 ;  /* 0x0080000007007824 */ /* 0x000fce00078e0200 */
.L_x_14:
[----:B------:R-:W-:Y:S05]  /*0800*/  BSYNC.RECONVERGENT B2 ;  /* 0x0000000000027941 */ /* 0x000fea0003800200 */
.L_x_11:
[----:B------:R-:W-:Y:S05]  /*0810*/  BRA `(.L_x_15) ;  /* 0x0000000000207947 */ /* 0x000fea0003800000 */
.L_x_10:
[----:B------:R-:W-:-:S04]  /*0820*/  LOP3.LUT R0, R9, 0x80000000, R8, 0x48, !PT ;  /* 0x8000000009007812 */ /* 0x000fc800078e4808 */
[----:B------:R-:W-:Y:S01]  /*0830*/  LOP3.LUT R0, R0, 0x7f800000, RZ, 0xfc, !PT ;  /* 0x7f80000000007812 */ /* 0x000fe200078efcff */
[----:B------:R-:W-:Y:S06]  /*0840*/  BRA `(.L_x_15) ;  /* 0x0000000000147947 */ /* 0x000fec0003800000 */
.L_x_9:
[----:B------:R-:W-:Y:S01]  /*0850*/  LOP3.LUT R0, R9, 0x80000000, R8, 0x48, !PT ;  /* 0x8000000009007812 */ /* 0x000fe200078e4808 */
[----:B------:R-:W-:Y:S06]  /*0860*/  BRA `(.L_x_15) ;  /* 0x00000000000c7947 */ /* 0x000fec0003800000 */
.L_x_8:
[----:B------:R-:W0:Y:S01]  /*0870*/  MUFU.RSQ R0, -QNAN ;  /* 0xffc0000000007908 */ /* 0x000e220000001400 */
[----:B------:R-:W-:Y:S05]  /*0880*/  BRA `(.L_x_15) ;  /* 0x0000000000047947 */ /* 0x000fea0003800000 */
.L_x_7:
[----:B------:R-:W-:-:S07]  /*0890*/  FADD.FTZ R0, R0, R3 ;  /* 0x0000000300007221 */ /* 0x000fce0000010000 */
.L_x_15:
[----:B------:R-:W-:Y:S05]  /*08a0*/  BSYNC.RECONVERGENT B1 ;  /* 0x0000000000017941 */ /* 0x000fea0003800200 */
.L_x_5:
[----:B------:R-:W-:-:S04]  /*08b0*/  IMAD.MOV.U32 R3, RZ, RZ, 0x0 ;  /* 0x00000000ff037424 */ /* 0x000fc800078e00ff */
[----:B0-----:R-:W-:Y:S05]  /*08c0*/  RET.REL.NODEC R2 `(default_function_kernel_5) ;  /* 0xfffffff402cc7950 */ /* 0x001fea0003c3ffff */
.L_x_16:
        /* <DEDUP_REMOVED lines=11> */
.L_x_21:


//--------------------- .text.default_function_kernel_7 --------------------------
	.section	.text.default_function_kernel_7,"ax",@progbits
	.align	128
        .global         default_function_kernel_7
        .type           default_function_kernel_7,@function
        .size           default_function_kernel_7,(.L_x_26 - default_function_kernel_7)
        .other          default_function_kernel_7,@"STO_CUDA_ENTRY STV_DEFAULT"
default_function_kernel_7:
.text.default_function_kernel_7:
        /* <DEDUP_REMOVED lines=8> */
[----:B------:R-:W-:Y:S01]  /*0080*/  LOP3.LUT R2, R0, 0xffff, RZ, 0xc0, !PT ;  /* 0x0000ffff00027812 */ /* 0x000fe200078ec0ff */
[----:B------:R-:W-:-:S04]  /*0090*/  USHF.L.U32 UR4, UR6, 0xa, URZ ;  /* 0x0000000a06047899 */ /* 0x000fc800080006ff */
[----:B------:R-:W-:Y:S02]  /*00a0*/  IMAD R2, R2, 0x443d, RZ ;  /* 0x0000443d02027824 */ /* 0x000fe400078e02ff */
[----:B------:R-:W-:-:S03]  /*00b0*/  LOP3.LUT R7, R7, UR4, RZ, 0xfc, !PT ;  /* 0x0000000407077c12 */ /* 0x000fc6000f8efcff */
[----:B------:R-:W-:Y:S02]  /*00c0*/  SHF.R.U32.HI R2, RZ, 0x10, R2 ;  /* 0x00000010ff027819 */ /* 0x000fe40000011602 */
[----:B------:R-:W0:Y:S03]  /*00d0*/  LDCU.64 UR4, c[0x0][0x358] ;  /* 0x00006b00ff0477ac */ /* 0x000e260008000a00 */
[----:B------:R-:W-:-:S05]  /*00e0*/  IMAD.MOV R3, RZ, RZ, -R2 ;  /* 0x000000ffff037224 */ /* 0x000fca00078e0a02 */
[----:B------:R-:W-:-:S05]  /*00f0*/  PRMT R3, R3, 0x7710, RZ ;  /* 0x0000771003037816 */ /* 0x000fca00000000ff */
[----:B------:R-:W-:-:S05]  /*0100*/  IMAD.IADD R0, R0, 0x1, R3 ;  /* 0x0000000100007824 */ /* 0x000fca00078e0203 */
[----:B------:R-:W-:Y:S01]  /*0110*/  LOP3.LUT R3, R0, 0xffff, RZ, 0xc0, !PT ;  /* 0x0000ffff00037812 */ /* 0x000fe200078ec0ff */
[----:B------:R-:W-:-:S03]  /*0120*/  IMAD.HI.U32 R0, R7, 0x510f0a4b, RZ ;  /* 0x510f0a4b07007827 */ /* 0x000fc600078e00ff */
[----:B------:R-:W-:Y:S02]  /*0130*/  LEA.HI R4, R3, R2, RZ, 0x1f ;  /* 0x0000000203047211 */ /* 0x000fe400078ff8ff */
[----:B------:R-:W1:Y:S01]  /*0140*/  LDC.64 R2, c[0x0][0x380] ;  /* 0x0000e000ff027b82 */ /* 0x000e620000000a00 */
[----:B------:R-:W-:Y:S02]  /*0150*/  SHF.R.U32.HI R0, RZ, 0xb, R0 ;  /* 0x0000000bff007819 */ /* 0x000fe40000011600 */
[----:B------:R-:W-:-:S03]  /*0160*/  LOP3.LUT R4, R4, 0xffff, RZ, 0xc0, !PT ;  /* 0x0000ffff04047812 */ /* 0x000fc600078ec0ff */
[----:B------:R-:W-:Y:S01]  /*0170*/  IMAD R0, R0, -0x1944, R7 ;  /* 0xffffe6bc00007824 */ /* 0x000fe200078e0207 */
[----:B------:R-:W-:-:S04]  /*0180*/  SHF.R.U32.HI R4, RZ, 0xa, R4 ;  /* 0x0000000aff047819 */ /* 0x000fc80000011604 */
[----:B------:R-:W-:-:S05]  /*0190*/  LOP3.LUT R5, R4, 0xffff, RZ, 0xc0, !PT ;  /* 0x0000ffff04057812 */ /* 0x000fca00078ec0ff */
[----:B------:R-:W-:-:S04]  /*01a0*/  IMAD R0, R5, -0x1944, R0 ;  /* 0xffffe6bc05007824 */ /* 0x000fc800078e0200 */
[----:B------:R-:W-:-:S04]  /*01b0*/  VIADD R5, R0, 0xfca8 ;  /* 0x0000fca800057836 */ /* 0x000fc80000000000 */
[----:B-1----:R-:W-:Y:S02]  /*01c0*/  IMAD.WIDE.U32 R2, R5, 0x4, R2 ;  /* 0x0000000405027825 */ /* 0x002fe400078e0002 */
[----:B------:R-:W1:Y:S04]  /*01d0*/  LDC.64 R4, c[0x0][0x388] ;  /* 0x0000e200ff047b82 */ /* 0x000e680000000a00 */
[----:B0-----:R-:W2:Y:S01]  /*01e0*/  LDG.E.CONSTANT R3, desc[UR4][R2.64] ;  /* 0x0000000402037981 */ /* 0x001ea2000c1e9900 */
[----:B-1----:R-:W-:-:S05]  /*01f0*/  IMAD.WIDE.U32 R4, R7, 0x4, R4 ;  /* 0x0000000407047825 */ /* 0x002fca00078e0004 */
[----:B--2---:R-:W-:Y:S01]  /*0200*/  STG.E desc[UR4][R4.64], R3 ;  /* 0x0000000304007986 */ /* 0x004fe2000c101904 */
[----:B------:R-:W-:Y:S05]  /*0210*/  EXIT ;  /* 0x000000000000794d */ /* 0x000fea0003800000 */
.L_x_17:
        /* <DEDUP_REMOVED lines=14> */
.L_x_26:


//--------------------- .text.default_function_kernel_4 --------------------------
	.section	.text.default_function_kernel_4,"ax",@progbits
	.align	128
        .global         default_function_kernel_4
        .type           default_function_kernel_4,@function
        .size           default_function_kernel_4,(.L_x_27 - default_function_kernel_4)
        .other          default_function_kernel_4,@"STO_CUDA_ENTRY STV_DEFAULT"
default_function_kernel_4:
.text.default_function_kernel_4:
[----:B------:R-:W-:Y:S01]  /*0000*/  LDC R1, c[0x0][0x37c] ;  /* 0x0000df00ff017b82 */ /* 0x000fe20000000800 */
[----:B------:R-:W0:Y:S07]  /*0010*/  S2R R5, SR_TID.X ;  /* 0x0000000000057919 */ /* 0x000e2e0000002100 */
[----:B------:R-:W1:Y:S01]  /*0020*/  LDC.64 R2, c[0x0][0x380] ;  /* 0x0000e000ff027b82 */ /* 0x000e620000000a00 */
[----:B------:R-:W2:Y:S01]  /*0030*/  LDCU.64 UR4, c[0x0][0x358] ;  /* 0x00006b00ff0477ac */ /* 0x000ea20008000a00 */
[----:B0-----:R-:W-:-:S04]  /*0040*/  IMAD R7, R5, 0x2a, RZ ;  /* 0x0000002a05077824 */ /* 0x001fc800078e02ff */
[----:B-1----:R-:W-:-:S05]  /*0050*/  IMAD.WIDE.U32 R2, R7, 0x4, R2 ;  /* 0x0000000407027825 */ /* 0x002fca00078e0002 */
[----:B--2---:R-:W2:Y:S04]  /*0060*/  LDG.E.CONSTANT R15, desc[UR4][R2.64] ;  /* 0x00000004020f7981 */ /* 0x004ea8000c1e9900 */
[----:B------:R-:W3:Y:S04]  /*0070*/  LDG.E.CONSTANT R16, desc[UR4][R2.64+0x4] ;  /* 0x0000040402107981 */ /* 0x000ee8000c1e9900 */
        /* <DEDUP_REMOVED lines=21> */
[----:B--2---:R-:W-:-:S04]  /*01d0*/  FADD R15, RZ, R15 ;  /* 0x0000000fff0f7221 */ /* 0x004fc80000000000 */
[----:B---3--:R-:W-:Y:S02]  /*01e0*/  FADD R15, R15, R16 ;  /* 0x000000100f0f7221 */ /* 0x008fe40000000000 */
[----:B------:R-:W2:Y:S02]  /*01f0*/  LDG.E.CONSTANT R16, desc[UR4][R2.64+0x5c] ;  /* 0x00005c0402107981 */ /* 0x000ea4000c1e9900 */
[----:B----4-:R-:W-:Y:S02]  /*0200*/  FADD R27, R15, R26 ;  /* 0x0000001a0f1b7221 */ /* 0x010fe40000000000 */
[----:B------:R-:W3:Y:S02]  /*0210*/  LDG.E.CONSTANT R15, desc[UR4][R2.64+0x60] ;  /* 0x00006004020f7981 */ /* 0x000ee4000c1e9900 */
[----:B-----5:R-:W-:Y:S02]  /*0220*/  FADD R26, R27, R14 ;  /* 0x0000000e1b1a7221 */ /* 0x020fe40000000000 */
[----:B------:R-:W4:Y:S02]  /*0230*/  LDG.E.CONSTANT R14, desc[UR4][R2.64+0x64] ;  /* 0x00006404020e7981 */ /* 0x000f24000c1e9900 */
[----:B------:R-:W-:-:S02]  /*0240*/  FADD R27, R26, R13 ;  /* 0x0000000d1a1b7221 */ /* 0x000fc40000000000 */
[----:B------:R-:W5:Y:S02]  /*0250*/  LDG.E.CONSTANT R13, desc[UR4][R2.64+0x68] ;  /* 0x00006804020d7981 */ /* 0x000f64000c1e9900 */
[----:B------:R-:W-:Y:S02]  /*0260*/  FADD R26, R27, R12 ;  /* 0x0000000c1b1a7221 */ /* 0x000fe40000000000 */
[----:B------:R-:W5:Y:S02]  /*0270*/  LDG.E.CONSTANT R12, desc[UR4][R2.64+0x6c] ;  /* 0x00006c04020c7981 */ /* 0x000f64000c1e9900 */
[----:B------:R-:W-:Y:S02]  /*0280*/  FADD R27, R26, R11 ;  /* 0x0000000b1a1b7221 */ /* 0x000fe40000000000 */
[----:B------:R-:W5:Y:S02]  /*0290*/  LDG.E.CONSTANT R11, desc[UR4][R2.64+0x70] ;  /* 0x00007004020b7981 */ /* 0x000f64000c1e9900 */
        /* <DEDUP_REMOVED lines=21> */
[----:B------:R-:W5:Y:S04]  /*03f0*/  LDG.E.CONSTANT R7, desc[UR4][R2.64+0x9c] ;  /* 0x00009c0402077981 */ /* 0x000f68000c1e9900 */
[----:B------:R-:W5:Y:S01]  /*0400*/  LDG.E.CONSTANT R26, desc[UR4][R2.64+0xa0] ;  /* 0x0000a004021a7981 */ /* 0x000f62000c1e9900 */
[----:B------:R-:W-:-:S03]  /*0410*/  FADD R27, R27, R6 ;  /* 0x000000061b1b7221 */ /* 0x000fc60000000000 */
[----:B------:R0:W5:Y:S01]  /*0420*/  LDG.E.CONSTANT R6, desc[UR4][R2.64+0xa4] ;  /* 0x0000a40402067981 */ /* 0x000162000c1e9900 */
[----:B------:R-:W-:-:S04]  /*0430*/  FADD R0, R27, R0 ;  /* 0x000000001b007221 */ /* 0x000fc80000000000 */
[----:B------:R-:W-:-:S04]  /*0440*/  FADD R19, R0, R19 ;  /* 0x0000001300137221 */ /* 0x000fc80000000000 */
[----:B------:R-:W-:Y:S01]  /*0450*/  FADD R18, R19, R18 ;  /* 0x0000001213127221 */ /* 0x000fe20000000000 */
[----:B0-----:R-:W0:Y:S03]  /*0460*/  LDC.64 R2, c[0x0][0x388] ;  /* 0x0000e200ff027b82 */ /* 0x001e260000000a00 */
[----:B------:R-:W-:Y:S01]  /*0470*/  FADD R17, R18, R17 ;  /* 0x0000001112117221 */ /* 0x000fe20000000000 */
[----:B0-----:R-:W-:-:S04]  /*0480*/  IMAD.WIDE.U32 R2, R5, 0x4, R2 ;  /* 0x0000000405027825 */ /* 0x001fc800078e0002 */
[----:B--2---:R-:W-:-:S04]  /*0490*/  FADD R16, R17, R16 ;  /* 0x0000001011107221 */ /* 0x004fc80000000000 */
[----:B---3--:R-:W-:-:S04]  /*04a0*/  FADD R15, R16, R15 ;  /* 0x0000000f100f7221 */ /* 0x008fc80000000000 */
[----:B----4-:R-:W-:-:S04]  /*04b0*/  FADD R14, R15, R14 ;  /* 0x0000000e0f0e7221 */ /* 0x010fc80000000000 */
[----:B-----5:R-:W-:-:S04]  /*04c0*/  FADD R13, R14, R13 ;  /* 0x0000000d0e0d7221 */ /* 0x020fc80000000000 */
[----:B------:R-:W-:-:S04]  /*04d0*/  FADD R12, R13, R12 ;  /* 0x0000000c0d0c7221 */ /* 0x000fc80000000000 */
        /* <DEDUP_REMOVED lines=13> */
[----:B------:R-:W-:-:S05]  /*05b0*/  FADD R7, R7, R6 ;  /* 0x0000000607077221 */ /* 0x000fca0000000000 */
[----:B------:R-:W-:Y:S01]  /*05c0*/  STG.E desc[UR4][R2.64], R7 ;  /* 0x0000000702007986 */ /* 0x000fe2000c101904 */
[----:B------:R-:W-:Y:S05]  /*05d0*/  EXIT ;  /* 0x000000000000794d */ /* 0x000fea0003800000 */
.L_x_18:
        /* <DEDUP_REMOVED lines=10> */
.L_x_27:


//--------------------- .text.default_function_kernel_6 --------------------------
	.section	.text.default_function_kernel_6,"ax",@progbits
	.align	128
        .global         default_function_kernel_6
        .type           default_function_kernel_6,@function
        .size           default_function_kernel_6,(.L_x_28 - default_function_kernel_6)
        .other          default_function_kernel_6,@"STO_CUDA_ENTRY STV_DEFAULT"
default_function_kernel_6:
.text.default_function_kernel_6:
        /* <DEDUP_REMOVED lines=9> */
[----:B------:R-:W0:Y:S01]  /*0090*/  LDCU.64 UR4, c[0x0][0x358] ;  /* 0x00006b00ff0477ac */ /* 0x000e220008000a00 */
[----:B------:R-:W-:-:S03]  /*00a0*/  SHF.R.U32.HI R5, RZ, 0x1, R9 ;  /* 0x00000001ff057819 */ /* 0x000fc60000011609 */
[----:B------:R-:W-:Y:S02]  /*00b0*/  IMAD R3, R3, 0x443d, RZ ;  /* 0x0000443d03037824 */ /* 0x000fe400078e02ff */
[----:B------:R-:W-:-:S03]  /*00c0*/  IMAD R5, R0, 0x32, R5 ;  /* 0x0000003200057824 */ /* 0x000fc600078e0205 */
[----:B------:R-:W-:Y:S02]  /*00d0*/  SHF.R.U32.HI R3, RZ, 0x10, R3 ;  /* 0x00000010ff037819 */ /* 0x000fe40000011603 */
[----:B------:R-:W-:-:S03]  /*00e0*/  SHF.R.U32.HI R4, RZ, 0x1, R5 ;  /* 0x00000001ff047819 */ /* 0x000fc60000011605 */
[----:B------:R-:W-:Y:S02]  /*00f0*/  IMAD.MOV R7, RZ, RZ, -R3 ;  /* 0x000000ffff077224 */ /* 0x000fe400078e0a03 */
[----:B------:R-:W-:-:S03]  /*0100*/  IMAD.HI.U32 R4, R4, -0x7225adfd, RZ ;  /* 0x8dda520304047827 */ /* 0x000fc600078e00ff */
[----:B------:R-:W-:Y:S02]  /*0110*/  PRMT R7, R7, 0x7710, RZ ;  /* 0x0000771007077816 */ /* 0x000fe400000000ff */
[----:B------:R-:W-:-:S03]  /*0120*/  SHF.R.U32.HI R4, RZ, 0x7, R4 ;  /* 0x00000007ff047819 */ /* 0x000fc60000011604 */
[----:B------:R-:W-:Y:S02]  /*0130*/  IMAD.IADD R2, R2, 0x1, R7 ;  /* 0x0000000102027824 */ /* 0x000fe400078e0207 */
[----:B------:R-:W-:Y:S02]  /*0140*/  IMAD R4, R4, -0x1ce, R5 ;  /* 0xfffffe3204047824 */ /* 0x000fe400078e0205 */
[----:B------:R-:W-:Y:S01]  /*0150*/  IMAD R7, R0, 0x10, R9 ;  /* 0x0000001000077824 */ /* 0x000fe200078e0209 */
[----:B------:R-:W-:Y:S02]  /*0160*/  LOP3.LUT R2, R2, 0xffff, RZ, 0xc0, !PT ;  /* 0x0000ffff02027812 */ /* 0x000fe400078ec0ff */
[----:B------:R-:W-:Y:S02]  /*0170*/  LOP3.LUT R4, R4, 0xffff, RZ, 0xc0, !PT ;  /* 0x0000ffff04047812 */ /* 0x000fe400078ec0ff */
[----:B------:R-:W-:-:S03]  /*0180*/  LEA.HI R3, R2, R3, RZ, 0x1f ;  /* 0x0000000302037211 */ /* 0x000fc600078ff8ff */
[----:B------:R-:W-:Y:S01]  /*0190*/  IMAD R5, R4, 0xc31, RZ ;  /* 0x00000c3104057824 */ /* 0x000fe200078e02ff */
[----:B------:R-:W-:-:S04]  /*01a0*/  LOP3.LUT R2, R3, 0xffff, RZ, 0xc0, !PT ;  /* 0x0000ffff03027812 */ /* 0x000fc800078ec0ff */
[----:B------:R-:W-:Y:S02]  /*01b0*/  SHF.R.U32.HI R2, RZ, 0xa, R2 ;  /* 0x0000000aff027819 */ /* 0x000fe40000011602 */
[----:B------:R-:W-:Y:S02]  /*01c0*/  SHF.R.U32.HI R5, RZ, 0x10, R5 ;  /* 0x00000010ff057819 */ /* 0x000fe40000011605 */
[----:B------:R-:W-:Y:S02]  /*01d0*/  PRMT R2, R2, 0x9910, RZ ;  /* 0x0000991002027816 */ /* 0x000fe400000000ff */
[----:B------:R-:W-:Y:S01]  /*01e0*/  PRMT R9, R5, 0x9910, RZ ;  /* 0x0000991005097816 */ /* 0x000fe200000000ff */
[----:B------:R-:W-:-:S04]  /*01f0*/  IMAD.HI.U32 R5, R7, 0x30c30c31, RZ ;  /* 0x30c30c3107057827 */ /* 0x000fc800078e00ff */
[----:B------:R-:W-:Y:S01]  /*0200*/  IMAD.MOV.U32 R4, RZ, RZ, R2 ;  /* 0x000000ffff047224 */ /* 0x000fe200078e0002 */
[----:B------:R-:W-:Y:S01]  /*0210*/  SHF.R.U32.HI R6, RZ, 0x3, R5 ;  /* 0x00000003ff067819 */ /* 0x000fe20000011605 */
[----:B------:R-:W1:Y:S02]  /*0220*/  LDC.64 R2, c[0x0][0x388] ;  /* 0x0000e200ff027b82 */ /* 0x000e640000000a00 */
[----:B------:R-:W-:Y:S02]  /*0230*/  IMAD R4, R4, 0x39c, RZ ;  /* 0x0000039c04047824 */ /* 0x000fe400078e02ff */
[----:B------:R-:W-:-:S03]  /*0240*/  IMAD R5, R6, -0x2a, R7 ;  /* 0xffffffd606057824 */ /* 0x000fc600078e0207 */
[----:B------:R-:W-:-:S05]  /*0250*/  PRMT R4, R4, 0x9910, RZ ;  /* 0x0000991004047816 */ /* 0x000fca00000000ff */
[----:B------:R-:W-:-:S05]  /*0260*/  IMAD R4, R9, 0x2a, R4 ;  /* 0x0000002a09047824 */ /* 0x000fca00078e0204 */
[----:B------:R-:W-:-:S05]  /*0270*/  LOP3.LUT R4, R4, 0xffff, RZ, 0xc0, !PT ;  /* 0x0000ffff04047812 */ /* 0x000fca00078ec0ff */
        /* <DEDUP_REMOVED lines=8> */
.L_x_19:
        /* <DEDUP_REMOVED lines=16> */
.L_x_28:


//--------------------- .text.default_function_kernel_2 --------------------------
	.section	.text.default_function_kernel_2,"ax",@progbits
	.align	128
        .global         default_function_kernel_2
        .type           default_function_kernel_2,@function
        .size           default_function_kernel_2,(.L_x_29 - default_function_kernel_2)
        .other          default_function_kernel_2,@"STO_CUDA_ENTRY STV_DEFAULT"
default_function_kernel_2:
.text.default_function_kernel_2:
        /* <DEDUP_REMOVED lines=13> */
[----:B------:R-:W2:Y:S01]  /*00d0*/  LDC.64 R2, c[0x0][0x380] ;  /* 0x0000e000ff027b82 */ /* 0x000ea20000000a00 */
[----:B------:R-:W-:-:S03]  /*00e0*/  USHF.L.U32 UR4, UR5, 0xa, URZ ;  /* 0x0000000a05047899 */ /* 0x000fc600080006ff */
[----:B------:R-:W-:-:S03]  /*00f0*/  IMAD.HI.U32 R0, R0, 0x30c30c31, RZ ;  /* 0x30c30c3100007827 */ /* 0x000fc600078e00ff */
[----:B------:R-:W-:Y:S02]  /*0100*/  LOP3.LUT R7, R7, UR4, RZ, 0xfc, !PT ;  /* 0x0000000407077c12 */ /* 0x000fe4000f8efcff */
[----:B------:R-:W-:-:S05]  /*0110*/  SHF.R.U32.HI R9, RZ, 0x2, R0 ;  /* 0x00000002ff097819 */ /* 0x000fca0000011600 */
[----:B0-----:R-:W-:-:S06]  /*0120*/  IMAD.WIDE.U32 R4, R9, 0x4, R4 ;  /* 0x0000000409047825 */ /* 0x001fcc00078e0004 */
[----:B-1----:R-:W3:Y:S01]  /*0130*/  LDG.E.CONSTANT R5, desc[UR6][R4.64] ;  /* 0x0000000604057981 */ /* 0x002ee2000c1e9900 */
[----:B--2---:R-:W-:-:S05]  /*0140*/  IMAD.WIDE.U32 R2, R7, 0x4, R2 ;  /* 0x0000000407027825 */ /* 0x004fca00078e0002 */
[----:B------:R-:W3:Y:S02]  /*0150*/  LDG.E R0, desc[UR6][R2.64] ;  /* 0x0000000602007981 */ /* 0x000ee4000c1e1900 */
[----:B---3--:R-:W-:-:S05]  /*0160*/  FADD R7, R0, -R5 ;  /* 0x8000000500077221 */ /* 0x008fca0000000000 */
[----:B------:R-:W-:Y:S01]  /*0170*/  STG.E desc[UR6][R2.64], R7 ;  /* 0x0000000702007986 */ /* 0x000fe2000c101906 */
[----:B------:R-:W-:Y:S05]  /*0180*/  EXIT ;  /* 0x000000000000794d */ /* 0x000fea0003800000 */
.L_x_20:
        /* <DEDUP_REMOVED lines=15> */
.L_x_29:


//--------------------- .nv.shared.reserved.0     --------------------------
	.section	.nv.shared.reserved.0,"aw",@nobits
	.weak		__nv_reservedSMEM_offset_0_alias
	.size		__nv_reservedSMEM_offset_0_alias, 0, 64
	.other		__nv_reservedSMEM_offset_0_alias,@"STO_CUDA_RESERVED_SHARED STV_DEFAULT"
__nv_reservedSMEM_offset_0_alias:
	.zero		0
	.zero		64


//--------------------- .nv.constant0.default_function_kernel_1 --------------------------
	.section	.nv.constant0.default_function_kernel_1,"a",@progbits
	.sectionflags	@""
	.align	4
.nv.constant0.default_function_kernel_1:
	.zero		912


//--------------------- .nv.constant0.default_function_kernel --------------------------
	.section	.nv.constant0.default_function_kernel,"a",@progbits
	.sectionflags	@""
	.align	4
.nv.constant0.default_function_kernel:
	.zero		912


//--------------------- .nv.constant0.default_function_kernel_3 --------------------------
	.section	.nv.constant0.default_function_kernel_3,"a",@progbits
	.sectionflags	@""
	.align	4
.nv.constant0.default_function_kernel_3:
	.zero		904


//--------------------- .nv.constant0.default_function_kernel_5 --------------------------
	.section	.nv.constant0.default_function_kernel_5,"a",@progbits
	.sectionflags	@""
	.align	4
.nv.constant0.default_function_kernel_5:
	.zero		912


//--------------------- .nv.constant0.default_function_kernel_7 --------------------------
	.section	.nv.constant0.default_function_kernel_7,"a",@progbits
	.sectionflags	@""
	.align	4
.nv.constant0.default_function_kernel_7:
	.zero		912


//--------------------- .nv.constant0.default_function_kernel_4 --------------------------
	.section	.nv.constant0.default_function_kernel_4,"a",@progbits
	.sectionflags	@""
	.align	4
.nv.constant0.default_function_kernel_4:
	.zero		912


//--------------------- .nv.constant0.default_function_kernel_6 --------------------------
	.section	.nv.constant0.default_function_kernel_6,"a",@progbits
	.sectionflags	@""
	.align	4
.nv.constant0.default_function_kernel_6:
	.zero		912


//--------------------- .nv.constant0.default_function_kernel_2 --------------------------
	.section	.nv.constant0.default_function_kernel_2,"a",@progbits
	.sectionflags	@""
	.align	4
.nv.constant0.default_function_kernel_2:
	.zero		912


//--------------------- SYMBOLS --------------------------

	.type		.nv.reservedSmem.offset0,@object
	.size		.nv.reservedSmem.offset0,0x4
